	.target	sm_100a

	.elftype	@"ET_EXEC"


//--------------------- .note.nv.tkinfo           --------------------------
	.section	.note.nv.tkinfo,"",@"SHT_NOTE"
	.sectionflags	@"SHF_NOTE_NV_TKINFO"
	.tkinfo
        /*0018*/ 	.word	0x00000081
        /*0030*/ 	.string	""
        /*0030*/ 	.string	"ptxas-blackwell"
        /*0030*/ 	.string	"Cuda compilation tools, release 12.9, V12.9.86"
        /*0030*/ 	.string	"Build cuda_12.9.r12.9/compiler.36037853_0"
        /*0030*/ 	.string	"-v  -suppress-debug-info  -lineinfo  -arch sm_100a "



//--------------------- .note.nv.cuver            --------------------------
	.section	.note.nv.cuver,"",@"SHT_NOTE"
	.sectionflags	@"SHF_NOTE_NV_CUVER"
        /*0018*/ 	.short	0x0001
        /*001a*/ 	.short	0x0064
        /*001c*/ 	.short	0x0001
        /*001e*/ 	.short	0x0000
        /*0020*/ 	.short	0x0001
        /*0022*/ 	.short	0x0000


//--------------------- .nv.info                  --------------------------
	.section	.nv.info,"",@"SHT_CUDA_INFO"
	.align	4


	//----- nvinfo : EIATTR_REGCOUNT
	.align		4
        /*0000*/ 	.byte	0x04, 0x2f
        /*0002*/ 	.short	(.L_4 - .L_3)
	.align		4
.L_3:
        /*0004*/ 	.word	index@(gluon_tcgen05)
        /*0008*/ 	.word	0x00000047


	//----- nvinfo : EIATTR_FRAME_SIZE
	.align		4
.L_4:
        /*000c*/ 	.byte	0x04, 0x11
        /*000e*/ 	.short	(.L_6 - .L_5)
	.align		4
.L_5:
        /*0010*/ 	.word	index@($__internal_2_$__cuda_sm10x_tcgen05_guardrail_trap_unallocated_columns_being_dealloced)
        /*0014*/ 	.word	0x00000000


	//----- nvinfo : EIATTR_FRAME_SIZE
	.align		4
.L_6:
        /*0018*/ 	.byte	0x04, 0x11
        /*001a*/ 	.short	(.L_8 - .L_7)
	.align		4
.L_7:
        /*001c*/ 	.word	index@($__internal_1_$__cuda_sm10x_tcgen05_guardrail_trap_phase_invalid_during_alloc)
        /*0020*/ 	.word	0x00000000


	//----- nvinfo : EIATTR_FRAME_SIZE
	.align		4
.L_8:
        /*0024*/ 	.byte	0x04, 0x11
        /*0026*/ 	.short	(.L_10 - .L_9)
	.align		4
.L_9:
        /*0028*/ 	.word	index@($__internal_0_$__cuda_sm10x_tcgen05_guardrail_trap_col_being_dealloced_not_returned_by_alloc)
        /*002c*/ 	.word	0x00000000


	//----- nvinfo : EIATTR_FRAME_SIZE
	.align		4
.L_10:
        /*0030*/ 	.byte	0x04, 0x11
        /*0032*/ 	.short	(.L_12 - .L_11)
	.align		4
.L_11:
        /*0034*/ 	.word	index@(gluon_tcgen05)
        /*0038*/ 	.word	0x00000000


	//----- nvinfo : EIATTR_MIN_STACK_SIZE
	.align		4
.L_12:
        /*003c*/ 	.byte	0x04, 0x12
        /*003e*/ 	.short	(.L_14 - .L_13)
	.align		4
.L_13:
        /*0040*/ 	.word	index@(gluon_tcgen05)
        /*0044*/ 	.word	0x00000000
.L_14:


//--------------------- .nv.info.gluon_tcgen05    --------------------------
	.section	.nv.info.gluon_tcgen05,"",@"SHT_CUDA_INFO"
	.sectionflags	@""
	.align	4


	//----- nvinfo : EIATTR_CUDA_API_VERSION
	.align		4
        /*0000*/ 	.byte	0x04, 0x37
        /*0002*/ 	.short	(.L_16 - .L_15)
.L_15:
        /*0004*/ 	.word	0x00000081


	//----- nvinfo : EIATTR_KPARAM_INFO
	.align		4
.L_16:
        /*0008*/ 	.byte	0x04, 0x17
        /*000a*/ 	.short	(.L_18 - .L_17)
.L_17:
        /*000c*/ 	.word	0x00000000
        /*0010*/ 	.short	0x000a
        /*0012*/ 	.short	0x0048
        /*0014*/ 	.byte	0x00, 0xf4, 0x21, 0x00


	//----- nvinfo : EIATTR_KPARAM_INFO
	.align		4
.L_18:
        /*0018*/ 	.byte	0x04, 0x17
        /*001a*/ 	.short	(.L_20 - .L_19)
.L_19:
        /*001c*/ 	.word	0x00000000
        /*0020*/ 	.short	0x0009
        /*0022*/ 	.short	0x0040
        /*0024*/ 	.byte	0x00, 0xf4, 0x21, 0x00


	//----- nvinfo : EIATTR_KPARAM_INFO
	.align		4
.L_20:
        /*0028*/ 	.byte	0x04, 0x17
        /*002a*/ 	.short	(.L_22 - .L_21)
.L_21:
        /*002c*/ 	.word	0x00000000
        /*0030*/ 	.short	0x0008
        /*0032*/ 	.short	0x0038
        /*0034*/ 	.byte	0x00, 0xf0, 0x21, 0x00


	//----- nvinfo : EIATTR_KPARAM_INFO
	.align		4
.L_22:
        /*0038*/ 	.byte	0x04, 0x17
        /*003a*/ 	.short	(.L_24 - .L_23)
.L_23:
        /*003c*/ 	.word	0x00000000
        /*0040*/ 	.short	0x0007
        /*0042*/ 	.short	0x0030
        /*0044*/ 	.byte	0x00, 0xf0, 0x21, 0x00


	//----- nvinfo : EIATTR_KPARAM_INFO
	.align		4
.L_24:
        /*0048*/ 	.byte	0x04, 0x17
        /*004a*/ 	.short	(.L_26 - .L_25)
.L_25:
        /*004c*/ 	.word	0x00000000
        /*0050*/ 	.short	0x0006
        /*0052*/ 	.short	0x0028
        /*0054*/ 	.byte	0x00, 0xf0, 0x21, 0x00


	//----- nvinfo : EIATTR_KPARAM_INFO
	.align		4
.L_26:
        /*0058*/ 	.byte	0x04, 0x17
        /*005a*/ 	.short	(.L_28 - .L_27)
.L_27:
        /*005c*/ 	.word	0x00000000
        /*0060*/ 	.short	0x0005
        /*0062*/ 	.short	0x0020
        /*0064*/ 	.byte	0x00, 0xf0, 0x11, 0x00


	//----- nvinfo : EIATTR_KPARAM_INFO
	.align		4
.L_28:
        /*0068*/ 	.byte	0x04, 0x17
        /*006a*/ 	.short	(.L_30 - .L_29)
.L_29:
        /*006c*/ 	.word	0x00000000
        /*0070*/ 	.short	0x0004
        /*0072*/ 	.short	0x001c
        /*0074*/ 	.byte	0x00, 0xf0, 0x11, 0x00


	//----- nvinfo : EIATTR_KPARAM_INFO
	.align		4
.L_30:
        /*0078*/ 	.byte	0x04, 0x17
        /*007a*/ 	.short	(.L_32 - .L_31)
.L_31:
        /*007c*/ 	.word	0x00000000
        /*0080*/ 	.short	0x0003
        /*0082*/ 	.short	0x0018
        /*0084*/ 	.byte	0x00, 0xf0, 0x11, 0x00


	//----- nvinfo : EIATTR_KPARAM_INFO
	.align		4
.L_32:
        /*0088*/ 	.byte	0x04, 0x17
        /*008a*/ 	.short	(.L_34 - .L_33)
.L_33:
        /*008c*/ 	.word	0x00000000
        /*0090*/ 	.short	0x0002
        /*0092*/ 	.short	0x0010
        /*0094*/ 	.byte	0x00, 0xf4, 0x21, 0x00


	//----- nvinfo : EIATTR_KPARAM_INFO
	.align		4
.L_34:
        /*0098*/ 	.byte	0x04, 0x17
        /*009a*/ 	.short	(.L_36 - .L_35)
.L_35:
        /*009c*/ 	.word	0x00000000
        /*00a0*/ 	.short	0x0001
        /*00a2*/ 	.short	0x0008
        /*00a4*/ 	.byte	0x00, 0xf4, 0x21, 0x00


	//----- nvinfo : EIATTR_KPARAM_INFO
	.align		4
.L_36:
        /*00a8*/ 	.byte	0x04, 0x17
        /*00aa*/ 	.short	(.L_38 - .L_37)
.L_37:
        /*00ac*/ 	.word	0x00000000
        /*00b0*/ 	.short	0x0000
        /*00b2*/ 	.short	0x0000
        /*00b4*/ 	.byte	0x00, 0xf4, 0x21, 0x00


	//----- nvinfo : EIATTR_AT_ENTRY_FRAGMENTS
	.align		4
.L_38:
        /*00b8*/ 	.byte	0x04, 0x4f
        /*00ba*/ 	.short	(.L_40 - .L_39)


	//   ....[0]....
.L_39:
        /*00bc*/ 	.word	0x00000004


	//----- nvinfo : EIATTR_RESERVED_SMEM_USED
	.align		4
.L_40:
        /*00c0*/ 	.byte	0x01, 0x41
	.zero		2


	//----- nvinfo : EIATTR_SPARSE_MMA_MASK
	.align		4
        /*00c4*/ 	.byte	0x03, 0x50
        /*00c6*/ 	.short	0x0000


	//----- nvinfo : EIATTR_TCGEN05_1CTA_USED
	.align		4
        /*00c8*/ 	.byte	0x01, 0x51
	.zero		2


	//----- nvinfo : EIATTR_MAXREG_COUNT
	.align		4
        /*00cc*/ 	.byte	0x03, 0x1b
        /*00ce*/ 	.short	0x00ff


	//----- nvinfo : EIATTR_NUM_BARRIERS
	.align		4
        /*00d0*/ 	.byte	0x02, 0x4c
        /*00d2*/ 	.byte	0x01
	.zero		1


	//----- nvinfo : EIATTR_INT_WARP_WIDE_INSTR_OFFSETS
	.align		4
        /*00d4*/ 	.byte	0x04, 0x31
        /*00d6*/ 	.short	(.L_42 - .L_41)


	//   ....[0]....
.L_41:
        /*00d8*/ 	.word	0x00001690


	//   ....[1]....
        /*00dc*/ 	.word	0x000016b0


	//   ....[2]....
        /*00e0*/ 	.word	0x00001740


	//   ....[3]....
        /*00e4*/ 	.word	0x000018f0


	//   ....[4]....
        /*00e8*/ 	.word	0x00001900


	//   ....[5]....
        /*00ec*/ 	.word	0x00001960


	//   ....[6]....
        /*00f0*/ 	.word	0x00001970


	//   ....[7]....
        /*00f4*/ 	.word	0x00001b10


	//   ....[8]....
        /*00f8*/ 	.word	0x00001b20


	//   ....[9]....
        /*00fc*/ 	.word	0x00001ca0


	//   ....[10]....
        /*0100*/ 	.word	0x00001cd0


	//   ....[11]....
        /*0104*/ 	.word	0x00001d00


	//   ....[12]....
        /*0108*/ 	.word	0x00001d20


	//   ....[13]....
        /*010c*/ 	.word	0x00001eb0


	//   ....[14]....
        /*0110*/ 	.word	0x00001ec0


	//   ....[15]....
        /*0114*/ 	.word	0x000021e0


	//   ....[16]....
        /*0118*/ 	.word	0x000021f0


	//   ....[17]....
        /*011c*/ 	.word	0x00002660


	//   ....[18]....
        /*0120*/ 	.word	0x000026b0


	//----- nvinfo : EIATTR_COOP_GROUP_MASK_REGIDS
	.align		4
.L_42:
        /*0124*/ 	.byte	0x04, 0x29
        /*0126*/ 	.short	(.L_44 - .L_43)


	//   ....[0]....
.L_43:
        /*0128*/ 	.word	0xffffffff


	//   ....[1]....
        /*012c*/ 	.word	0xffffffff


	//   ....[2]....
        /*0130*/ 	.word	0xffffffff


	//   ....[3]....
        /*0134*/ 	.word	0xffffffff


	//   ....[4]....
        /*0138*/ 	.word	0xffffffff


	//   ....[5]....
        /*013c*/ 	.word	0xffffffff


	//   ....[6]....
        /*0140*/ 	.word	0xffffffff


	//   ....[7]....
        /*0144*/ 	.word	0xffffffff


	//   ....[8]....
        /*0148*/ 	.word	0xffffffff


	//   ....[9]....
        /*014c*/ 	.word	0xffffffff


	//----- nvinfo : EIATTR_COOP_GROUP_INSTR_OFFSETS
	.align		4
.L_44:
        /*0150*/ 	.byte	0x04, 0x28
        /*0152*/ 	.short	(.L_46 - .L_45)


	//   ....[0]....
.L_45:
        /*0154*/ 	.word	0x00000050


	//   ....[1]....
        /*0158*/ 	.word	0x00000310


	//   ....[2]....
        /*015c*/ 	.word	0x000004f0


	//   ....[3]....
        /*0160*/ 	.word	0x00000980


	//   ....[4]....
        /*0164*/ 	.word	0x00000ac0


	//   ....[5]....
        /*0168*/ 	.word	0x00000fa0


	//   ....[6]....
        /*016c*/ 	.word	0x000010e0


	//   ....[7]....
        /*0170*/ 	.word	0x00001530


	//   ....[8]....
        /*0174*/ 	.word	0x000024f0


	//   ....[9]....
        /*0178*/ 	.word	0x00002760


	//----- nvinfo : EIATTR_VRC_CTA_INIT_COUNT
	.align		4
.L_46:
        /*017c*/ 	.byte	0x02, 0x4a
        /*017e*/ 	.byte	0x80
	.zero		1


	//----- nvinfo : EIATTR_MBARRIER_INSTR_OFFSETS
	.align		4
        /*0180*/ 	.byte	0x04, 0x39
        /*0182*/ 	.short	(.L_48 - .L_47)


	//   ....[0]....
.L_47:
        /*0184*/ 	.word	0x00001760
        /*0188*/ 	.word	0x000000ff
        /*018c*/ 	.word	0x00005000
        /*0190*/ 	.short	0x0100
        /*0192*/ 	.byte	0x08
	.zero		1


	//   ....[1]....
        /*0194*/ 	.word	0x00001770
        /*0198*/ 	.word	0x000000ff
        /*019c*/ 	.word	0x00005010
        /*01a0*/ 	.short	0x0100
        /*01a2*/ 	.byte	0x08
	.zero		1


	//   ....[2]....
        /*01a4*/ 	.word	0x00001820
        /*01a8*/ 	.word	0x000000ff
        /*01ac*/ 	.word	0x00005008
        /*01b0*/ 	.short	0x0100
        /*01b2*/ 	.byte	0x08
	.zero		1


	//   ....[3]....
        /*01b4*/ 	.word	0x00001830
        /*01b8*/ 	.word	0x000000ff
        /*01bc*/ 	.word	0x00005018
        /*01c0*/ 	.short	0x0100
        /*01c2*/ 	.byte	0x08
	.zero		1


	//   ....[4]....
        /*01c4*/ 	.word	0x00001a00
        /*01c8*/ 	.word	0x000000ff
        /*01cc*/ 	.word	0x00005000
        /*01d0*/ 	.short	0x010a
        /*01d2*/ 	.byte	0x08
	.zero		1


	//   ....[5]....
        /*01d4*/ 	.word	0x00001b70
        /*01d8*/ 	.word	0x000000ff
        /*01dc*/ 	.word	0x00005010
        /*01e0*/ 	.short	0x010a
        /*01e2*/ 	.byte	0x08
	.zero		1


	//   ....[6]....
        /*01e4*/ 	.word	0x00001da0
        /*01e8*/ 	.word	0x000000ff
        /*01ec*/ 	.word	0x00005000
        /*01f0*/ 	.short	0x010a
        /*01f2*/ 	.byte	0x09
	.zero		1


	//   ....[7]....
        /*01f4*/ 	.word	0x00001f00
        /*01f8*/ 	.word	0x000000ff
        /*01fc*/ 	.word	0x00005010
        /*0200*/ 	.short	0x010a
        /*0202*/ 	.byte	0x09
	.zero		1


	//   ....[8]....
        /*0204*/ 	.word	0x00001fe0
        /*0208*/ 	.word	0x000000ff
        /*020c*/ 	.word	0x00005000
        /*0210*/ 	.short	0x0108
        /*0212*/ 	.byte	0x08
	.zero		1


	//   ....[9]....
        /*0214*/ 	.word	0x00001ff0
        /*0218*/ 	.word	0x000000ff
        /*021c*/ 	.word	0x00005010
        /*0220*/ 	.short	0x0108
        /*0222*/ 	.byte	0x08
	.zero		1


	//   ....[10]....
        /*0224*/ 	.word	0x00002040
        /*0228*/ 	.word	0x000000ff
        /*022c*/ 	.word	0x00005008
        /*0230*/ 	.short	0x0108
        /*0232*/ 	.byte	0x08
	.zero		1


	//   ....[11]....
        /*0234*/ 	.word	0x00002050
        /*0238*/ 	.word	0x000000ff
        /*023c*/ 	.word	0x00005018
        /*0240*/ 	.short	0x0108
        /*0242*/ 	.byte	0x08
	.zero		1


	//   ....[12]....
        /*0244*/ 	.word	0x00002780
        /*0248*/ 	.word	0x000000ff
        /*024c*/ 	.word	0x00005000
        /*0250*/ 	.short	0x010a
        /*0252*/ 	.byte	0x08
	.zero		1


	//   ....[13]....
        /*0254*/ 	.word	0x000027b0
        /*0258*/ 	.word	0x000000ff
        /*025c*/ 	.word	0x00005010
        /*0260*/ 	.short	0x010a
        /*0262*/ 	.byte	0x08
	.zero		1


	//   ....[14]....
        /*0264*/ 	.word	0x000027e0
        /*0268*/ 	.word	0x000000ff
        /*026c*/ 	.word	0x00005000
        /*0270*/ 	.short	0x010a
        /*0272*/ 	.byte	0x09
	.zero		1


	//   ....[15]....
        /*0274*/ 	.word	0x00002810
        /*0278*/ 	.word	0x000000ff
        /*027c*/ 	.word	0x00005010
        /*0280*/ 	.short	0x010a
        /*0282*/ 	.byte	0x09
	.zero		1


	//----- nvinfo : EIATTR_NUM_MBARRIERS
	.align		4
.L_48:
        /*0284*/ 	.byte	0x03, 0x38
        /*0286*/ 	.short	0x0004


	//----- nvinfo : EIATTR_EXIT_INSTR_OFFSETS
	.align		4
        /*0288*/ 	.byte	0x04, 0x1c
        /*028a*/ 	.short	(.L_50 - .L_49)


	//   ....[0]....
.L_49:
        /*028c*/ 	.word	0x00002770


	//----- nvinfo : EIATTR_REQNTID
	.align		4
.L_50:
        /*0290*/ 	.byte	0x04, 0x10
        /*0292*/ 	.short	(.L_52 - .L_51)
.L_51:
        /*0294*/ 	.word	0x00000100
        /*0298*/ 	.word	0x00000001
        /*029c*/ 	.word	0x00000001


	//----- nvinfo : EIATTR_CRS_STACK_SIZE
	.align		4
.L_52:
        /*02a0*/ 	.byte	0x04, 0x1e
        /*02a2*/ 	.short	(.L_54 - .L_53)
.L_53:
        /*02a4*/ 	.word	0x00000000


	//----- nvinfo : EIATTR_CBANK_PARAM_SIZE
	.align		4
.L_54:
        /*02a8*/ 	.byte	0x03, 0x19
        /*02aa*/ 	.short	0x0050


	//----- nvinfo : EIATTR_PARAM_CBANK
	.align		4
        /*02ac*/ 	.byte	0x04, 0x0a
        /*02ae*/ 	.short	(.L_56 - .L_55)
	.align		4
.L_55:
        /*02b0*/ 	.word	index@(.nv.constant0.gluon_tcgen05)
        /*02b4*/ 	.short	0x0380
        /*02b6*/ 	.short	0x0050


	//----- nvinfo : EIATTR_SW_WAR
	.align		4
.L_56:
        /*02b8*/ 	.byte	0x04, 0x36
        /*02ba*/ 	.short	(.L_58 - .L_57)
.L_57:
        /*02bc*/ 	.word	0x00000008
.L_58:


//--------------------- .nv.compat                --------------------------
	.section	.nv.compat,"",@"SHT_CUDA_COMPAT_INFO"
	.align	4
        /*0000*/ 	.byte	0x02, 0x02, 0x02, 0x00, 0x02, 0x05, 0x05, 0x00, 0x02, 0x03, 0x03, 0x00, 0x02, 0x06, 0x01, 0x00


//--------------------- .nv.callgraph             --------------------------
	.section	.nv.callgraph,"",@"SHT_CUDA_CALLGRAPH"
	.align	4
	.sectionentsize	8
	.align		4
        /*0000*/ 	.word	0x00000000
	.align		4
        /*0004*/ 	.word	0xffffffff
	.align		4
        /*0008*/ 	.word	0x00000000
	.align		4
        /*000c*/ 	.word	0xfffffffe
	.align		4
        /*0010*/ 	.word	0x00000000
	.align		4
        /*0014*/ 	.word	0xfffffffd
	.align		4
        /*0018*/ 	.word	0x00000000
	.align		4
        /*001c*/ 	.word	0xfffffffc


//--------------------- .text.gluon_tcgen05       --------------------------
	.section	.text.gluon_tcgen05,"ax",@progbits
	.align	128
        .global         gluon_tcgen05
        .type           gluon_tcgen05,@function
        .size           gluon_tcgen05,(.L_x_78 - gluon_tcgen05)
        .other          gluon_tcgen05,@"STO_CUDA_ENTRY STV_DEFAULT"
gluon_tcgen05:
.text.gluon_tcgen05:
[----:B------:R-:W1:Y:S01]  /*0000*/  LDC R1, c[0x0][0x37c] ;  /* 0x0000df00ff017b82 */ /* 0x000e620000000800 */
[----:B------:R-:W2:Y:S02]  /*0010*/  S2R R0, SR_TID.X ;  /* 0x0000000000007919 */ /* 0x000ea40000002100 */
[----:B--2---:R-:W-:-:S13]  /*0020*/  ISETP.GE.U32.AND P2, PT, R0, 0x20, PT ;  /* 0x000000200000780c */ /* 0x004fda0003f46070 */
[----:B------:R-:W-:Y:S05]  /*0030*/  @P2 BRA `(.L_x_0) ;  /* 0x0000000000b82947 */ /* 0x000fea0003800000 */
[----:B------:R-:W2:Y:S01]  /*0040*/  S2UR UR6, SR_CgaCtaId ;  /* 0x00000000000679c3 */ /* 0x000ea20000008800 */
[----:B------:R-:W-:Y:S01]  /*0050*/  NOP ;  /* 0x0000000000007918 */ /* 0x000fe20000000000 */
[----:B------:R-:W-:Y:S02]  /*0060*/  UMOV UR4, 0x40 ;  /* 0x0000004000047882 */ /* 0x000fe40000000000 */
[----:B--2---:R-:W-:-:S09]  /*0070*/  ULEA UR4, UR6, UR4, 0x18 ;  /* 0x0000000406047291 */ /* 0x004fd2000f8ec0ff */
[----:B------:R-:W2:Y:S01]  /*0080*/  LDS.U8 R2, [UR4] ;  /* 0x00000004ff027984 */ /* 0x000ea20008000000 */
[----:B------:R-:W-:Y:S02]  /*0090*/  UMOV UR4, 0x400 ;  /* 0x0000040000047882 */ /* 0x000fe40000000000 */
[----:B------:R-:W-:Y:S01]  /*00a0*/  ULEA UR4, UR6, UR4, 0x18 ;  /* 0x0000000406047291 */ /* 0x000fe2000f8ec0ff */
[----:B--2---:R-:W-:-:S13]  /*00b0*/  ISETP.NE.AND P0, PT, R2, RZ, PT ;  /* 0x000000ff0200720c */ /* 0x004fda0003f05270 */
[----:B------:R-:W-:Y:S05]  /*00c0*/  @P0 BRA `(.L_x_1) ;  /* 0x00000000007c0947 */ /* 0x000fea0003800000 */
[----:B------:R-:W-:-:S13]  /*00d0*/  ELECT P0, URZ, PT ;  /* 0x0000000000ff782f */ /* 0x000fda0003800000 */
[----:B------:R-:W-:Y:S05]  /*00e0*/  @!P0 BRA `(.L_x_2) ;  /* 0x0000000000848947 */ /* 0x000fea0003800000 */
[----:B------:R-:W-:Y:S01]  /*00f0*/  UMOV UR5, 0x8 ;  /* 0x0000000800057882 */ /* 0x000fe20000000000 */
[----:B------:R-:W-:Y:S02]  /*0100*/  IMAD.MOV.U32 R5, RZ, RZ, 0x1 ;  /* 0x00000001ff057424 */ /* 0x000fe400078e00ff */
[----:B------:R-:W-:Y:S02]  /*0110*/  IMAD.MOV.U32 R3, RZ, RZ, 0xff ;  /* 0x000000ffff037424 */ /* 0x000fe400078e00ff */
[----:B------:R-:W-:Y:S04]  /*0120*/  DEPBAR.LE SB2, 0x36 ;  /* 0x0000ad800000791a */ /* 0x000fe80000000000 */
[----:B------:R-:W2:Y:S02]  /*0130*/  UTCATOMSWS.FIND_AND_SET.ALIGN UP0, UR5, UR5 ;  /* 0x00000005000575e3 */ /* 0x000ea40008000800 */
[----:B--2---:R-:W-:-:S04]  /*0140*/  PLOP3.LUT P0, PT, PT, PT, UP0, 0x80, 0x8 ;  /* 0x000000000008781c */ /* 0x004fc80003f0f008 */
[----:B------:R-:W-:-:S04]  /*0150*/  SEL R2, RZ, 0xffffffff, !P0 ;  /* 0xffffffffff027807 */ /* 0x000fc80004000000 */
[----:B------:R-:W-:Y:S01]  /*0160*/  ISETP.NE.AND P0, PT, R2, RZ, PT ;  /* 0x000000ff0200720c */ /* 0x000fe20003f05270 */
[----:B------:R-:W-:-:S12]  /*0170*/  IMAD.U32 R2, RZ, RZ, UR5 ;  /* 0x00000005ff027e24 */ /* 0x000fd8000f8e00ff */
[----:B------:R-:W-:Y:S05]  /*0180*/  @P0 BRA `(.L_x_3) ;  /* 0x0000000000240947 */ /* 0x000fea0003800000 */
.L_x_4:
[----:B------:R-:W-:Y:S05]  /*0190*/  NANOSLEEP 0x64 ;  /* 0x000000640000795d */ /* 0x000fea0003800000 */
[----:B------:R-:W-:-:S05]  /*01a0*/  UMOV UR5, 0x8 ;  /* 0x0000000800057882 */ /* 0x000fca0000000000 */
[----:B------:R-:W-:Y:S04]  /*01b0*/  DEPBAR.LE SB2, 0x36 ;  /* 0x0000ad800000791a */ /* 0x000fe80000000000 */
[----:B------:R-:W2:Y:S02]  /*01c0*/  UTCATOMSWS.FIND_AND_SET.ALIGN UP0, UR5, UR5 ;  /* 0x00000005000575e3 */ /* 0x000ea40008000800 */
[----:B--2---:R-:W-:-:S04]  /*01d0*/  PLOP3.LUT P0, PT, PT, PT, UP0, 0x80, 0x8 ;  /* 0x000000000008781c */ /* 0x004fc80003f0f008 */
[----:B------:R-:W-:-:S04]  /*01e0*/  SEL R2, RZ, 0xffffffff, !P0 ;  /* 0xffffffffff027807 */ /* 0x000fc80004000000 */
[----:B------:R-:W-:Y:S01]  /*01f0*/  ISETP.NE.AND P0, PT, R2, RZ, PT ;  /* 0x000000ff0200720c */ /* 0x000fe20003f05270 */
[----:B------:R-:W-:-:S12]  /*0200*/  IMAD.U32 R2, RZ, RZ, UR5 ;  /* 0x00000005ff027e24 */ /* 0x000fd8000f8e00ff */
[----:B------:R-:W-:Y:S05]  /*0210*/  @!P0 BRA `(.L_x_4) ;  /* 0xfffffffc00dc8947 */ /* 0x000fea000383ffff */
.L_x_3:
[C---:B------:R-:W-:Y:S01]  /*0220*/  VIADD R4, R2.reuse, 0x10 ;  /* 0x0000001002047836 */ /* 0x040fe20000000000 */
[----:B------:R-:W-:Y:S01]  /*0230*/  UMOV UR5, 0x50 ;  /* 0x0000005000057882 */ /* 0x000fe20000000000 */
[----:B------:R-:W-:Y:S01]  /*0240*/  SHF.L.U32 R3, R3, R2, RZ ;  /* 0x0000000203037219 */ /* 0x000fe200000006ff */
[----:B------:R-:W-:Y:S01]  /*0250*/  ULEA UR5, UR6, UR5, 0x18 ;  /* 0x0000000506057291 */ /* 0x000fe2000f8ec0ff */
[----:B------:R-:W-:Y:S01]  /*0260*/  IMAD.SHL.U32 R2, R2, 0x20, RZ ;  /* 0x0000002002027824 */ /* 0x000fe200078e00ff */
[----:B------:R-:W-:-:S04]  /*0270*/  SHF.L.U32 R4, R5, R4, RZ ;  /* 0x0000000405047219 */ /* 0x000fc800000006ff */
[----:B------:R-:W-:-:S05]  /*0280*/  LOP3.LUT R3, R4, R3, RZ, 0xfc, !PT ;  /* 0x0000000304037212 */ /* 0x000fca00078efcff */
[----:B------:R2:W-:Y:S04]  /*0290*/  ATOMS.OR RZ, [UR5], R3 ;  /* 0x00000003ffff798c */ /* 0x0005e8000b000005 */
[----:B------:R2:W-:Y:S01]  /*02a0*/  STS [UR4], R2 ;  /* 0x00000002ff007988 */ /* 0x0005e20008000804 */
[----:B------:R-:W-:Y:S05]  /*02b0*/  BRA `(.L_x_2) ;  /* 0x0000000000107947 */ /* 0x000fea0003800000 */
.L_x_1:
[----:B------:R-:W-:Y:S01]  /*02c0*/  IMAD.MOV.U32 R3, RZ, RZ, -0x1 ;  /* 0xffffffffff037424 */ /* 0x000fe200078e00ff */
[----:B------:R-:W-:-:S04]  /*02d0*/  MOV R2, 0x300 ;  /* 0x0000030000027802 */ /* 0x000fc80000000f00 */
[----:B------:R2:W-:Y:S03]  /*02e0*/  STS [UR4], R3 ;  /* 0x00000003ff007988 */ /* 0x0005e60008000804 */
[----:B-12---:R-:W-:Y:S05]  /*02f0*/  CALL.REL.NOINC `($__internal_1_$__cuda_sm10x_tcgen05_guardrail_trap_phase_invalid_during_alloc) ;  /* 0x00000024005c7944 */ /* 0x006fea0003c00000 */
.L_x_2:
[----:B------:R-:W-:Y:S05]  /*0300*/  WARPSYNC.ALL ;  /* 0x0000000000007948 */ /* 0x000fea0003800000 */
[----:B------:R-:W-:Y:S01]  /*0310*/  NOP ;  /* 0x0000000000007918 */ /* 0x000fe20000000000 */
.L_x_0:
[----:B------:R-:W3:Y:S08]  /*0320*/  S2UR UR4, SR_CgaCtaId ;  /* 0x00000000000479c3 */ /* 0x000ef00000008800 */
[----:B------:R-:W-:Y:S01]  /*0330*/  BAR.SYNC.DEFER_BLOCKING 0x0 ;  /* 0x0000000000007b1d */ /* 0x000fe20000010000 */
[----:B------:R-:W-:-:S05]  /*0340*/  LOP3.LUT R68, R0, 0xff, RZ, 0xc0, !PT ;  /* 0x000000ff00447812 */ /* 0x000fca00078ec0ff */
[----:B------:R-:W-:Y:S02]  /*0350*/  UMOV UR8, 0x400 ;  /* 0x0000040000087882 */ /* 0x000fe40000000000 */
[----:B------:R-:W4:Y:S08]  /*0360*/  LDC R10, c[0x0][0x3a0] ;  /* 0x0000e800ff0a7b82 */ /* 0x000f300000000800 */
[----:B------:R-:W5:Y:S01]  /*0370*/  S2UR UR15, SR_CTAID.Y ;  /* 0x00000000000f79c3 */ /* 0x000f620000002600 */
[----:B---3--:R-:W-:-:S09]  /*0380*/  ULEA UR8, UR4, UR8, 0x18 ;  /* 0x0000000804087291 */ /* 0x008fd2000f8ec0ff */
[----:B--2---:R-:W2:Y:S01]  /*0390*/  LDS R3, [UR8] ;  /* 0x00000008ff037984 */ /* 0x004ea20008000800 */
[----:B------:R-:W-:Y:S06]  /*03a0*/  BAR.SYNC.DEFER_BLOCKING 0x0 ;  /* 0x0000000000007b1d */ /* 0x000fec0000010000 */
[----:B------:R-:W-:Y:S05]  /*03b0*/  @P2 BRA `(.L_x_5) ;  /* 0x0000000000182947 */ /* 0x000fea0003800000 */
[----:B------:R-:W-:Y:S01]  /*03c0*/  ELECT P0, URZ, PT ;  /* 0x0000000000ff782f */ /* 0x000fe20003800000 */
[----:B------:R-:W-:Y:S01]  /*03d0*/  IMAD.MOV.U32 R2, RZ, RZ, 0x1 ;  /* 0x00000001ff027424 */ /* 0x000fe200078e00ff */
[----:B------:R-:W-:Y:S01]  /*03e0*/  UMOV UR5, 0x40 ;  /* 0x0000004000057882 */ /* 0x000fe20000000000 */
[----:B------:R-:W-:Y:S01]  /*03f0*/  UVIRTCOUNT.DEALLOC.SMPOOL 0x80 ;  /* 0x000000800000784c */ /* 0x000fe20000000000 */
[----:B------:R-:W-:-:S09]  /*0400*/  ULEA UR5, UR4, UR5, 0x18 ;  /* 0x0000000504057291 */ /* 0x000fd2000f8ec0ff */
[----:B------:R3:W-:Y:S03]  /*0410*/  @P0 STS.U8 [UR5], R2 ;  /* 0x00000002ff000988 */ /* 0x0007e60008000005 */
.L_x_5:
[----:B------:R-:W3:Y:S01]  /*0420*/  S2UR UR4, SR_CTAID.Z ;  /* 0x00000000000479c3 */ /* 0x000ee20000002700 */
[----:B------:R-:W5:Y:S01]  /*0430*/  LDCU UR5, c[0x0][0x370] ;  /* 0x00006e00ff0577ac */ /* 0x000f620008000800 */
[----:B------:R-:W-:Y:S01]  /*0440*/  ISETP.GE.U32.AND P0, PT, R68, 0x20, PT ;  /* 0x000000204400780c */ /* 0x000fe20003f06070 */
[----:B----4-:R-:W-:Y:S01]  /*0450*/  VIADD R5, R10, 0xffffffff ;  /* 0xffffffff0a057836 */ /* 0x010fe20000000000 */
[C---:B------:R-:W-:Y:S01]  /*0460*/  ISETP.NE.U32.AND P3, PT, R68.reuse, RZ, PT ;  /* 0x000000ff4400720c */ /* 0x040fe20003f65070 */
[----:B------:R-:W3:Y:S01]  /*0470*/  LDCU UR6, c[0x0][0x374] ;  /* 0x00006e80ff0677ac */ /* 0x000ee20008000800 */
[----:B------:R-:W-:Y:S01]  /*0480*/  LEA R4, R68, UR8, 0x2 ;  /* 0x0000000844047c11 */ /* 0x000fe2000f8e10ff */
[----:B------:R-:W-:Y:S01]  /*0490*/  BSSY.RECONVERGENT B0, `(.L_x_6) ;  /* 0x0000015000007945 */ /* 0x000fe20003800200 */
[----:B------:R-:W5:Y:S01]  /*04a0*/  S2UR UR7, SR_CTAID.X ;  /* 0x00000000000779c3 */ /* 0x000f620000002500 */
[----:B------:R-:W4:Y:S01]  /*04b0*/  LDCU.64 UR20, c[0x0][0x3c0] ;  /* 0x00007800ff1477ac */ /* 0x000f220008000a00 */
[----:B--2---:R-:W-:-:S05]  /*04c0*/  R2UR UR23, R3 ;  /* 0x00000000031772ca */ /* 0x004fca00000e0000 */
[----:B------:R2:W-:Y:S01]  /*04d0*/  @!P0 STS [R4], RZ ;  /* 0x000000ff04008388 */ /* 0x0005e20000000800 */
[----:B------:R-:W1:Y:S01]  /*04e0*/  LDC R6, c[0x0][0x398] ;  /* 0x0000e600ff067b82 */ /* 0x000e620000000800 */
[----:B------:R-:W-:Y:S02]  /*04f0*/  NOP ;  /* 0x0000000000007918 */ /* 0x000fe40000000000 */
[----:B------:R2:W-:Y:S01]  /*0500*/  @!P3 STS [UR8+0x20], R5 ;  /* 0x00002005ff00b988 */ /* 0x0005e20008000808 */
[----:B---3-5:R-:W-:-:S04]  /*0510*/  UIMAD UR4, UR4, UR6, UR15 ;  /* 0x00000006040472a4 */ /* 0x028fc8000f8e020f */
[----:B------:R-:W-:-:S04]  /*0520*/  UIMAD UR4, UR4, UR5, UR7 ;  /* 0x00000005040472a4 */ /* 0x000fc8000f8e0207 */
[----:B------:R-:W-:-:S04]  /*0530*/  UIMAD UR4, UR4, 0x180, URZ ;  /* 0x00000180040478a4 */ /* 0x000fc8000f8e02ff */
[----:B----4-:R-:W-:Y:S01]  /*0540*/  UIADD3 UR24, UP0, UPT, UR4, UR20, URZ ;  /* 0x0000001404187290 */ /* 0x010fe2000ff1e0ff */
[----:B-1----:R-:W-:-:S03]  /*0550*/  VIADD R6, R6, 0xffffffff ;  /* 0xffffffff06067836 */ /* 0x002fc60000000000 */
[----:B------:R-:W-:Y:S01]  /*0560*/  ULEA.HI.X.SX32 UR25, UR4, UR21, 0x1, UP0 ;  /* 0x0000001504197291 */ /* 0x000fe200080f0eff */
[----:B--2---:R-:W-:Y:S11]  /*0570*/  @P3 BRA `(.L_x_7) ;  /* 0x0000000000183947 */ /* 0x004ff60003800000 */
[----:B------:R-:W1:Y:S01]  /*0580*/  LDS R2, [UR8+0x8] ;  /* 0x00000808ff027984 */ /* 0x000e620008000800 */
[----:B------:R-:W2:Y:S01]  /*0590*/  LDC.64 R8, c[0x0][0x380] ;  /* 0x0000e000ff087b82 */ /* 0x000ea20000000a00 */
[----:B------:R-:W-:Y:S02]  /*05a0*/  IMAD.MOV.U32 R3, RZ, RZ, 0x70 ;  /* 0x00000070ff037424 */ /* 0x000fe400078e00ff */
[----:B--2---:R2:W-:Y:S03]  /*05b0*/  STS.64 [UR8], R8 ;  /* 0x00000008ff007988 */ /* 0x0045e60008000a08 */
[----:B-1----:R-:W-:-:S05]  /*05c0*/  LOP3.LUT R2, R2, 0x10, R3, 0xd8, !PT ;  /* 0x0000001002027812 */ /* 0x002fca00078ed803 */
[----:B------:R2:W-:Y:S02]  /*05d0*/  STS [UR8+0x8], R2 ;  /* 0x00000802ff007988 */ /* 0x0005e40008000808 */
.L_x_7:
[----:B------:R-:W-:Y:S05]  /*05e0*/  BSYNC.RECONVERGENT B0 ;  /* 0x0000000000007941 */ /* 0x000fea0003800200 */
.L_x_6:
[----:B------:R-:W-:Y:S04]  /*05f0*/  BSSY.RECONVERGENT B0, `(.L_x_8) ;  /* 0x000000a000007945 */ /* 0x000fe80003800200 */
[----:B------:R-:W-:Y:S05]  /*0600*/  @P3 BRA `(.L_x_9) ;  /* 0x0000000000203947 */ /* 0x000fea0003800000 */
[----:B--2---:R-:W1:Y:S01]  /*0610*/  LDS R2, [UR8+0x34] ;  /* 0x00003408ff027984 */ /* 0x004e620008000800 */
[----:B------:R-:W-:Y:S02]  /*0620*/  IMAD.MOV.U32 R3, RZ, RZ, 0x1f000000 ;  /* 0x1f000000ff037424 */ /* 0x000fe400078e00ff */
[----:B------:R-:W-:Y:S01]  /*0630*/  @!P3 IMAD.MOV.U32 R7, RZ, RZ, 0x3f ;  /* 0x0000003fff07b424 */ /* 0x000fe200078e00ff */
[----:B------:R-:W2:Y:S02]  /*0640*/  @!P3 LDS R8, [UR8+0x38] ;  /* 0x00003808ff08b984 */ /* 0x000ea40008000800 */
[----:B-1----:R-:W-:Y:S02]  /*0650*/  LOP3.LUT R2, R2, 0xff000000, R3, 0xb8, !PT ;  /* 0xff00000002027812 */ /* 0x002fe400078eb803 */
[----:B--2---:R-:W-:-:S03]  /*0660*/  @!P3 LOP3.LUT R3, R8, 0xff, R7, 0xb8, !PT ;  /* 0x000000ff0803b812 */ /* 0x004fc600078eb807 */
[----:B------:R1:W-:Y:S04]  /*0670*/  STS [UR8+0x34], R2 ;  /* 0x00003402ff007988 */ /* 0x0003e80008000808 */
[----:B------:R1:W-:Y:S02]  /*0680*/  @!P3 STS [UR8+0x38], R3 ;  /* 0x00003803ff00b988 */ /* 0x0003e40008000808 */
.L_x_9:
[----:B------:R-:W-:Y:S05]  /*0690*/  BSYNC.RECONVERGENT B0 ;  /* 0x0000000000007941 */ /* 0x000fea0003800200 */
.L_x_8:
[----:B------:R-:W-:Y:S04]  /*06a0*/  BSSY.RECONVERGENT B0, `(.L_x_10) ;  /* 0x000000a000007945 */ /* 0x000fe80003800200 */
[----:B------:R-:W-:Y:S05]  /*06b0*/  @P3 BRA `(.L_x_11) ;  /* 0x0000000000203947 */ /* 0x000fea0003800000 */
[----:B-12---:R-:W1:Y:S01]  /*06c0*/  LDS R2, [UR8+0x1c] ;  /* 0x00001c08ff027984 */ /* 0x006e620008000800 */
[----:B------:R-:W2:Y:S03]  /*06d0*/  LDC.64 R8, c[0x0][0x3a8] ;  /* 0x0000ea00ff087b82 */ /* 0x000ea60000000a00 */
[----:B------:R3:W-:Y:S01]  /*06e0*/  STS [UR8+0x24], R6 ;  /* 0x00002406ff007988 */ /* 0x0007e20008000808 */
[--C-:B--2---:R-:W-:Y:S02]  /*06f0*/  SHF.R.U32.HI R7, RZ, 0x4, R9.reuse ;  /* 0x00000004ff077819 */ /* 0x104fe40000011609 */
[----:B------:R-:W-:-:S05]  /*0700*/  SHF.R.U64 R3, R8, 0x4, R9 ;  /* 0x0000000408037819 */ /* 0x000fca0000001209 */
[----:B------:R3:W-:Y:S01]  /*0710*/  STS [UR8+0xc], R3 ;  /* 0x00000c03ff007988 */ /* 0x0007e20008000808 */
[----:B-1----:R-:W-:-:S05]  /*0720*/  LOP3.LUT R2, R2, 0xf, R7, 0xb8, !PT ;  /* 0x0000000f02027812 */ /* 0x002fca00078eb807 */
[----:B------:R3:W-:Y:S02]  /*0730*/  STS [UR8+0x1c], R2 ;  /* 0x00001c02ff007988 */ /* 0x0007e40008000808 */
.L_x_11:
[----:B------:R-:W-:Y:S05]  /*0740*/  BSYNC.RECONVERGENT B0 ;  /* 0x0000000000007941 */ /* 0x000fea0003800200 */
.L_x_10:
[----:B------:R-:W-:Y:S04]  /*0750*/  BSSY.RECONVERGENT B1, `(.L_x_12) ;  /* 0x000001d000017945 */ /* 0x000fe80003800200 */
[----:B------:R-:W-:Y:S04]  /*0760*/  BSSY.RELIABLE B0, `(.L_x_13) ;  /* 0x0000018000007945 */ /* 0x000fe80003800100 */
[----:B------:R-:W-:Y:S05]  /*0770*/  @P3 BRA `(.L_x_14) ;  /* 0x00000000001c3947 */ /* 0x000fea0003800000 */
[----:B-123--:R-:W1:Y:S02]  /*0780*/  LDS R2, [UR8+0x34] ;  /* 0x00003408ff027984 */ /* 0x00ee640008000800 */
[----:B-1----:R-:W-:-:S05]  /*0790*/  LOP3.LUT R2, R2, 0x7, RZ, 0xb8, !PT ;  /* 0x0000000702027812 */ /* 0x002fca00078eb8ff */
[----:B------:R1:W-:Y:S01]  /*07a0*/  STS [UR8+0x34], R2 ;  /* 0x00003402ff007988 */ /* 0x0003e20008000808 */
[----:B------:R-:W-:Y:S05]  /*07b0*/  @P3 BRA `(.L_x_15) ;  /* 0x00000000001c3947 */ /* 0x000fea0003800000 */
[----:B-1----:R-:W1:Y:S02]  /*07c0*/  LDS R2, [UR8+0x34] ;  /* 0x00003408ff027984 */ /* 0x002e640008000800 */
[----:B-1----:R-:W-:-:S05]  /*07d0*/  LOP3.LUT R2, R2, 0x38, RZ, 0xb8, !PT ;  /* 0x0000003802027812 */ /* 0x002fca00078eb8ff */
[----:B------:R4:W-:Y:S02]  /*07e0*/  STS [UR8+0x34], R2 ;  /* 0x00003402ff007988 */ /* 0x0009e40008000808 */
.L_x_14:
[----:B------:R-:W-:Y:S05]  /*07f0*/  @P3 BRA `(.L_x_16) ;  /* 0x00000000001c3947 */ /* 0x000fea0003800000 */
[----:B-1234-:R-:W1:Y:S02]  /*0800*/  LDS R2, [UR8+0x8] ;  /* 0x00000808ff027984 */ /* 0x01ee640008000800 */
[----:B-1----:R-:W-:-:S05]  /*0810*/  LOP3.LUT R2, R2, 0x780, RZ, 0xb8, !PT ;  /* 0x0000078002027812 */ /* 0x002fca00078eb8ff */
[----:B------:R2:W-:Y:S02]  /*0820*/  STS [UR8+0x8], R2 ;  /* 0x00000802ff007988 */ /* 0x0005e40008000808 */
.L_x_15:
[----:B------:R-:W-:Y:S05]  /*0830*/  @P3 BRA `(.L_x_17) ;  /* 0x0000000000283947 */ /* 0x000fea0003800000 */
[----:B-12---:R-:W1:Y:S02]  /*0840*/  LDS R2, [UR8+0x8] ;  /* 0x00000808ff027984 */ /* 0x006e640008000800 */
[----:B-1----:R-:W-:-:S05]  /*0850*/  LOP3.LUT R2, R2, 0x1800, RZ, 0xb8, !PT ;  /* 0x0000180002027812 */ /* 0x002fca00078eb8ff */
[----:B------:R5:W-:Y:S02]  /*0860*/  STS [UR8+0x8], R2 ;  /* 0x00000802ff007988 */ /* 0x000be40008000808 */
.L_x_16:
[----:B------:R-:W-:Y:S05]  /*0870*/  @P3 BREAK.RELIABLE B0 ;  /* 0x0000000000003942 */ /* 0x000fea0003800100 */
[----:B------:R-:W-:Y:S05]  /*0880*/  @P3 BRA `(.L_x_18) ;  /* 0x0000000000243947 */ /* 0x000fea0003800000 */
[----:B-1-3--:R-:W1:Y:S01]  /*0890*/  LDS R3, [UR8+0x8] ;  /* 0x00000808ff037984 */ /* 0x00ae620008000800 */
[----:B--2-45:R-:W-:-:S05]  /*08a0*/  IMAD.MOV.U32 R2, RZ, RZ, 0x6000 ;  /* 0x00006000ff027424 */ /* 0x034fca00078e00ff */
[----:B-1----:R-:W-:-:S04]  /*08b0*/  LOP3.LUT R2, R3, 0x2000, R2, 0xd8, !PT ;  /* 0x0000200003027812 */ /* 0x002fc800078ed802 */
[----:B------:R-:W-:-:S05]  /*08c0*/  LOP3.LUT R2, R2, 0x400000, RZ, 0xb8, !PT ;  /* 0x0040000002027812 */ /* 0x000fca00078eb8ff */
[----:B------:R3:W-:Y:S02]  /*08d0*/  STS [UR8+0x8], R2 ;  /* 0x00000802ff007988 */ /* 0x0007e40008000808 */
.L_x_17:
[----:B------:R-:W-:Y:S05]  /*08e0*/  BSYNC.RELIABLE B0 ;  /* 0x0000000000007941 */ /* 0x000fea0003800100 */
.L_x_13:
[----:B-123--:R-:W1:Y:S02]  /*08f0*/  @!P3 LDS R2, [UR8+0x8] ;  /* 0x00000808ff02b984 */ /* 0x00ee640008000800 */
[----:B-1----:R-:W-:-:S05]  /*0900*/  @!P3 LOP3.LUT R2, R2, 0x8000, RZ, 0xb8, !PT ;  /* 0x000080000202b812 */ /* 0x002fca00078eb8ff */
[----:B------:R1:W-:Y:S02]  /*0910*/  @!P3 STS [UR8+0x8], R2 ;  /* 0x00000802ff00b988 */ /* 0x0003e40008000808 */
.L_x_18:
[----:B------:R-:W-:Y:S05]  /*0920*/  BSYNC.RECONVERGENT B1 ;  /* 0x0000000000017941 */ /* 0x000fea0003800200 */
.L_x_12:
[----:B------:R-:W-:Y:S05]  /*0930*/  WARPSYNC.ALL ;  /* 0x0000000000007948 */ /* 0x000fea0003800000 */
[----:B------:R-:W-:Y:S01]  /*0940*/  NOP ;  /* 0x0000000000007918 */ /* 0x000fe20000000000 */
[----:B------:R-:W-:Y:S05]  /*0950*/  @P0 BRA `(.L_x_19) ;  /* 0x0000000000300947 */ /* 0x000fea0003800000 */
[----:B-12345:R-:W1:Y:S01]  /*0960*/  S2R R2, SR_LANEID ;  /* 0x0000000000027919 */ /* 0x03ee620000000000 */
[----:B------:R-:W-:Y:S05]  /*0970*/  WARPSYNC.ALL ;  /* 0x0000000000007948 */ /* 0x000fea0003800000 */
[----:B------:R-:W-:Y:S01]  /*0980*/  NOP ;  /* 0x0000000000007918 */ /* 0x000fe20000000000 */
[----:B-1----:R-:W-:-:S05]  /*0990*/  IMAD.SHL.U32 R7, R2, 0x4, RZ ;  /* 0x0000000402077824 */ /* 0x002fca00078e00ff */
[----:B------:R-:W1:Y:S01]  /*09a0*/  LDS R9, [R7+UR8] ;  /* 0x0000000807097984 */ /* 0x000e620008000800 */
[----:B------:R-:W-:-:S05]  /*09b0*/  IADD3 R2, P1, PT, R7, UR24, RZ ;  /* 0x0000001807027c10 */ /* 0x000fca000ff3e0ff */
[----:B------:R-:W-:-:S05]  /*09c0*/  IMAD.X R3, RZ, RZ, UR25, P1 ;  /* 0x00000019ff037e24 */ /* 0x000fca00088e06ff */
[----:B-1----:R1:W2:Y:S01]  /*09d0*/  ATOMG.E.EXCH.STRONG.GPU PT, RZ, [R2], R9 ;  /* 0x0000000902ff73a8 */ /* 0x0022a200041ee100 */
[----:B------:R-:W-:-:S04]  /*09e0*/  DEPBAR {5,4,3,2,1,0} ;  /* 0x0000003f0000791a */ /* 0x000fc80000000000 */
[----:B------:R-:W3:Y:S02]  /*09f0*/  CCTL.E.C.LDCU.IV.DEEP [UR24] ;  /* 0x0000000018007540 */ /* 0x000ee40009c08000 */
[----:B---3--:R1:W-:Y:S01]  /*0a00*/  UTMACCTL.IV [UR24] ;  /* 0x00000000180079b9 */ /* 0x0083e20008000000 */
[----:B------:R-:W-:Y:S01]  /*0a10*/  NOP ;  /* 0x0000000000007918 */ /* 0x000fe20000000000 */
.L_x_19:
[----:B------:R-:W-:Y:S05]  /*0a20*/  @P0 BRA `(.L_x_20) ;  /* 0x00000000000c0947 */ /* 0x000fea0003800000 */
[----:B------:R0:W-:Y:S01]  /*0a30*/  UTMACMDFLUSH ;  /* 0x00000000000079b7 */ /* 0x0001e20000000000 */
[----:B------:R-:W-:Y:S05]  /*0a40*/  @P0 BRA `(.L_x_20) ;  /* 0x0000000000040947 */ /* 0x000fea0003800000 */
[----:B------:R-:W-:-:S04]  /*0a50*/  DEPBAR.LE SB0, 0x0 ;  /* 0x000080000000791a */ /* 0x000fc80000000000 */
.L_x_20:
[----:B------:R-:W-:Y:S05]  /*0a60*/  WARPSYNC.ALL ;  /* 0x0000000000007948 */ /* 0x000fea0003800000 */
[----:B------:R-:W-:Y:S01]  /*0a70*/  NOP ;  /* 0x0000000000007918 */ /* 0x000fe20000000000 */
[----:B--2---:R-:W-:Y:S06]  /*0a80*/  BAR.SYNC.DEFER_BLOCKING 0x0 ;  /* 0x0000000000007b1d */ /* 0x004fec0000010000 */
[----:B------:R-:W-:Y:S02]  /*0a90*/  BSSY.RECONVERGENT B1, `(.L_x_21) ;  /* 0x000000b000017945 */ /* 0x000fe40003800200 */
[----:B------:R-:W-:Y:S06]  /*0aa0*/  BAR.SYNC.DEFER_BLOCKING 0x0 ;  /* 0x0000000000007b1d */ /* 0x000fec0000010000 */
[----:B------:R2:W-:Y:S01]  /*0ab0*/  @!P0 STS [R4], RZ ;  /* 0x000000ff04008388 */ /* 0x0005e20000000800 */
[----:B------:R-:W-:Y:S01]  /*0ac0*/  NOP ;  /* 0x0000000000007918 */ /* 0x000fe20000000000 */
[----:B------:R-:W-:Y:S05]  /*0ad0*/  @P3 BRA `(.L_x_22) ;  /* 0x0000000000183947 */ /* 0x000fea0003800000 */
[----:B-1-345:R-:W1:Y:S01]  /*0ae0*/  LDS R2, [UR8+0x8] ;  /* 0x00000808ff027984 */ /* 0x03ae620008000800 */
[----:B------:R-:W3:Y:S01]  /*0af0*/  LDC.64 R8, c[0x0][0x388] ;  /* 0x0000e200ff087b82 */ /* 0x000ee20000000a00 */
[----:B------:R-:W-:Y:S02]  /*0b00*/  IMAD.MOV.U32 R3, RZ, RZ, 0x70 ;  /* 0x00000070ff037424 */ /* 0x000fe400078e00ff */
[----:B---3--:R3:W-:Y:S03]  /*0b10*/  STS.64 [UR8], R8 ;  /* 0x00000008ff007988 */ /* 0x0087e60008000a08 */
[----:B-1----:R-:W-:-:S05]  /*0b20*/  LOP3.LUT R2, R2, 0x10, R3, 0xd8, !PT ;  /* 0x0000001002027812 */ /* 0x002fca00078ed803 */
[----:B------:R3:W-:Y:S02]  /*0b30*/  STS [UR8+0x8], R2 ;  /* 0x00000802ff007988 */ /* 0x0007e40008000808 */
.L_x_22:
[----:B-1----:R-:W-:Y:S05]  /*0b40*/  BSYNC.RECONVERGENT B1 ;  /* 0x0000000000017941 */ /* 0x002fea0003800200 */
.L_x_21:
[----:B------:R-:W-:Y:S04]  /*0b50*/  BSSY.RECONVERGENT B2, `(.L_x_23) ;  /* 0x000000f000027945 */ /* 0x000fe80003800200 */
[----:B------:R-:W-:Y:S04]  /*0b60*/  BSSY.RELIABLE B1, `(.L_x_24) ;  /* 0x000000c000017945 */ /* 0x000fe80003800100 */
[----:B------:R-:W-:Y:S05]  /*0b70*/  @P3 BRA `(.L_x_25) ;  /* 0x0000000000283947 */ /* 0x000fea0003800000 */
[----:B---345:R-:W1:Y:S01]  /*0b80*/  LDS R2, [UR8+0x34] ;  /* 0x00003408ff027984 */ /* 0x038e620008000800 */
[----:B------:R-:W-:Y:S01]  /*0b90*/  IMAD.MOV.U32 R3, RZ, RZ, 0x1f000000 ;  /* 0x1f000000ff037424 */ /* 0x000fe200078e00ff */
[----:B------:R-:W-:Y:S05]  /*0ba0*/  @P3 BREAK.RELIABLE B1 ;  /* 0x0000000000013942 */ /* 0x000fea0003800100 */
[----:B-1----:R-:W-:-:S05]  /*0bb0*/  LOP3.LUT R2, R2, 0xff000000, R3, 0xb8, !PT ;  /* 0xff00000002027812 */ /* 0x002fca00078eb803 */
[----:B------:R1:W-:Y:S01]  /*0bc0*/  STS [UR8+0x34], R2 ;  /* 0x00003402ff007988 */ /* 0x0003e20008000808 */
[----:B------:R-:W-:Y:S05]  /*0bd0*/  @P3 BRA `(.L_x_26) ;  /* 0x0000000000183947 */ /* 0x000fea0003800000 */
[----:B-1----:R-:W1:Y:S01]  /*0be0*/  LDS R2, [UR8+0x38] ;  /* 0x00003808ff027984 */ /* 0x002e620008000800 */
[----:B------:R-:W-:-:S05]  /*0bf0*/  IMAD.MOV.U32 R3, RZ, RZ, 0xff ;  /* 0x000000ffff037424 */ /* 0x000fca00078e00ff */
[----:B-1----:R-:W-:-:S05]  /*0c00*/  LOP3.LUT R2, R2, 0xff, R3, 0xb8, !PT ;  /* 0x000000ff02027812 */ /* 0x002fca00078eb803 */
[----:B------:R1:W-:Y:S02]  /*0c10*/  STS [UR8+0x38], R2 ;  /* 0x00003802ff007988 */ /* 0x0003e40008000808 */
.L_x_25:
[----:B------:R-:W-:Y:S05]  /*0c20*/  BSYNC.RELIABLE B1 ;  /* 0x0000000000017941 */ /* 0x000fea0003800100 */
.L_x_24:
[----:B------:R1:W-:Y:S02]  /*0c30*/  @!P3 STS [UR8+0x20], R5 ;  /* 0x00002005ff00b988 */ /* 0x0003e40008000808 */
.L_x_26:
[----:B------:R-:W-:Y:S05]  /*0c40*/  BSYNC.RECONVERGENT B2 ;  /* 0x0000000000027941 */ /* 0x000fea0003800200 */
.L_x_23:
[----:B------:R-:W-:Y:S05]  /*0c50*/  WARPSYNC.ALL ;  /* 0x0000000000007948 */ /* 0x000fea0003800000 */
[----:B------:R-:W-:Y:S01]  /*0c60*/  NOP ;  /* 0x0000000000007918 */ /* 0x000fe20000000000 */
[----:B-1----:R-:W1:Y:S01]  /*0c70*/  LDC R5, c[0x0][0x39c] ;  /* 0x0000e700ff057b82 */ /* 0x002e620000000800 */
[----:B------:R-:W-:Y:S01]  /*0c80*/  BSSY.RECONVERGENT B2, `(.L_x_27) ;  /* 0x000000b000027945 */ /* 0x000fe20003800200 */
[----:B-1----:R-:W-:-:S03]  /*0c90*/  VIADD R5, R5, 0xffffffff ;  /* 0xffffffff05057836 */ /* 0x002fc60000000000 */
[----:B------:R-:W-:Y:S05]  /*0ca0*/  @P3 BRA `(.L_x_28) ;  /* 0x0000000000203947 */ /* 0x000fea0003800000 */
[----:B---345:R-:W1:Y:S01]  /*0cb0*/  LDS R2, [UR8+0x1c] ;  /* 0x00001c08ff027984 */ /* 0x038e620008000800 */
[----:B------:R-:W3:Y:S03]  /*0cc0*/  LDC.64 R8, c[0x0][0x3b0] ;  /* 0x0000ec00ff087b82 */ /* 0x000ee60000000a00 */
[----:B------:R4:W-:Y:S01]  /*0cd0*/  STS [UR8+0x24], R5 ;  /* 0x00002405ff007988 */ /* 0x0009e20008000808 */
[--C-:B---3--:R-:W-:Y:S02]  /*0ce0*/  SHF.R.U32.HI R7, RZ, 0x4, R9.reuse ;  /* 0x00000004ff077819 */ /* 0x108fe40000011609 */
[----:B------:R-:W-:-:S05]  /*0cf0*/  SHF.R.U64 R3, R8, 0x4, R9 ;  /* 0x0000000408037819 */ /* 0x000fca0000001209 */
[----:B------:R4:W-:Y:S01]  /*0d00*/  STS [UR8+0xc], R3 ;  /* 0x00000c03ff007988 */ /* 0x0009e20008000808 */
[----:B-1----:R-:W-:-:S05]  /*0d10*/  LOP3.LUT R2, R2, 0xf, R7, 0xb8, !PT ;  /* 0x0000000f02027812 */ /* 0x002fca00078eb807 */
[----:B------:R4:W-:Y:S02]  /*0d20*/  STS [UR8+0x1c], R2 ;  /* 0x00001c02ff007988 */ /* 0x0009e40008000808 */
.L_x_28:
[----:B------:R-:W-:Y:S05]  /*0d30*/  BSYNC.RECONVERGENT B2 ;  /* 0x0000000000027941 */ /* 0x000fea0003800200 */
.L_x_27:
[----:B------:R-:W-:Y:S04]  /*0d40*/  BSSY.RECONVERGENT B3, `(.L_x_29) ;  /* 0x000001d000037945 */ /* 0x000fe80003800200 */
[----:B------:R-:W-:Y:S04]  /*0d50*/  BSSY.RELIABLE B2, `(.L_x_30) ;  /* 0x0000018000027945 */ /* 0x000fe80003800100 */
[----:B------:R-:W-:Y:S05]  /*0d60*/  @P3 BRA `(.L_x_31) ;  /* 0x00000000001c3947 */ /* 0x000fea0003800000 */
[----:B---345:R-:W1:Y:S02]  /*0d70*/  LDS R2, [UR8+0x34] ;  /* 0x00003408ff027984 */ /* 0x038e640008000800 */
[----:B-1----:R-:W-:-:S05]  /*0d80*/  LOP3.LUT R2, R2, 0x7, RZ, 0xb8, !PT ;  /* 0x0000000702027812 */ /* 0x002fca00078eb8ff */
[----:B------:R1:W-:Y:S01]  /*0d90*/  STS [UR8+0x34], R2 ;  /* 0x00003402ff007988 */ /* 0x0003e20008000808 */
[----:B------:R-:W-:Y:S05]  /*0da0*/  @P3 BRA `(.L_x_32) ;  /* 0x00000000001c3947 */ /* 0x000fea0003800000 */
[----:B-1----:R-:W1:Y:S02]  /*0db0*/  LDS R2, [UR8+0x34] ;  /* 0x00003408ff027984 */ /* 0x002e640008000800 */
[----:B-1----:R-:W-:-:S05]  /*0dc0*/  LOP3.LUT R2, R2, 0x38, RZ, 0xb8, !PT ;  /* 0x0000003802027812 */ /* 0x002fca00078eb8ff */
[----:B------:R1:W-:Y:S02]  /*0dd0*/  STS [UR8+0x34], R2 ;  /* 0x00003402ff007988 */ /* 0x0003e40008000808 */
.L_x_31:
[----:B------:R-:W-:Y:S05]  /*0de0*/  @P3 BRA `(.L_x_33) ;  /* 0x00000000001c3947 */ /* 0x000fea0003800000 */
[----:B-1-345:R-:W1:Y:S02]  /*0df0*/  LDS R2, [UR8+0x8] ;  /* 0x00000808ff027984 */ /* 0x03ae640008000800 */
[----:B-1----:R-:W-:-:S05]  /*0e00*/  LOP3.LUT R2, R2, 0x780, RZ, 0xb8, !PT ;  /* 0x0000078002027812 */ /* 0x002fca00078eb8ff */
[----:B------:R3:W-:Y:S02]  /*0e10*/  STS [UR8+0x8], R2 ;  /* 0x00000802ff007988 */ /* 0x0007e40008000808 */
.L_x_32:
[----:B------:R-:W-:Y:S05]  /*0e20*/  @P3 BRA `(.L_x_34) ;  /* 0x0000000000283947 */ /* 0x000fea0003800000 */
[----:B-1-3--:R-:W1:Y:S02]  /*0e30*/  LDS R2, [UR8+0x8] ;  /* 0x00000808ff027984 */ /* 0x00ae640008000800 */
[----:B-1----:R-:W-:-:S05]  /*0e40*/  LOP3.LUT R2, R2, 0x1800, RZ, 0xb8, !PT ;  /* 0x0000180002027812 */ /* 0x002fca00078eb8ff */
[----:B------:R1:W-:Y:S02]  /*0e50*/  STS [UR8+0x8], R2 ;  /* 0x00000802ff007988 */ /* 0x0003e40008000808 */
.L_x_33:
[----:B------:R-:W-:Y:S05]  /*0e60*/  @P3 BREAK.RELIABLE B2 ;  /* 0x0000000000023942 */ /* 0x000fea0003800100 */
[----:B------:R-:W-:Y:S05]  /*0e70*/  @P3 BRA `(.L_x_35) ;  /* 0x0000000000243947 */ /* 0x000fea0003800000 */
[----:B-1-345:R-:W1:Y:S01]  /*0e80*/  LDS R2, [UR8+0x8] ;  /* 0x00000808ff027984 */ /* 0x03ae620008000800 */
[----:B------:R-:W-:-:S05]  /*0e90*/  IMAD.MOV.U32 R3, RZ, RZ, 0x6000 ;  /* 0x00006000ff037424 */ /* 0x000fca00078e00ff */
[----:B-1----:R-:W-:-:S04]  /*0ea0*/  LOP3.LUT R2, R2, 0x2000, R3, 0xd8, !PT ;  /* 0x0000200002027812 */ /* 0x002fc800078ed803 */
[----:B------:R-:W-:-:S05]  /*0eb0*/  LOP3.LUT R2, R2, 0x400000, RZ, 0xb8, !PT ;  /* 0x0040000002027812 */ /* 0x000fca00078eb8ff */
[----:B------:R4:W-:Y:S02]  /*0ec0*/  STS [UR8+0x8], R2 ;  /* 0x00000802ff007988 */ /* 0x0009e40008000808 */
.L_x_34:
[----:B------:R-:W-:Y:S05]  /*0ed0*/  BSYNC.RELIABLE B2 ;  /* 0x0000000000027941 */ /* 0x000fea0003800100 */
.L_x_30:
[----:B-1-34-:R-:W1:Y:S02]  /*0ee0*/  @!P3 LDS R2, [UR8+0x8] ;  /* 0x00000808ff02b984 */ /* 0x01ae640008000800 */
[----:B-1----:R-:W-:-:S05]  /*0ef0*/  @!P3 LOP3.LUT R2, R2, 0x8000, RZ, 0xb8, !PT ;  /* 0x000080000202b812 */ /* 0x002fca00078eb8ff */
[----:B------:R1:W-:Y:S02]  /*0f00*/  @!P3 STS [UR8+0x8], R2 ;  /* 0x00000802ff00b988 */ /* 0x0003e40008000808 */
.L_x_35:
[----:B------:R-:W-:Y:S05]  /*0f10*/  BSYNC.RECONVERGENT B3 ;  /* 0x0000000000037941 */ /* 0x000fea0003800200 */
.L_x_29:
[----:B------:R-:W-:Y:S05]  /*0f20*/  WARPSYNC.ALL ;  /* 0x0000000000007948 */ /* 0x000fea0003800000 */
[----:B------:R-:W-:Y:S01]  /*0f30*/  NOP ;  /* 0x0000000000007918 */ /* 0x000fe20000000000 */
[----:B------:R-:W-:-:S04]  /*0f40*/  UIADD3 UR5, UPT, UPT, UR4, 0x80, URZ ;  /* 0x0000008004057890 */ /* 0x000fc8000fffe0ff */
[----:B------:R-:W-:-:S04]  /*0f50*/  UIADD3 UR26, UP0, UPT, UR5, UR20, URZ ;  /* 0x00000014051a7290 */ /* 0x000fc8000ff1e0ff */
[----:B------:R-:W-:Y:S01]  /*0f60*/  ULEA.HI.X.SX32 UR27, UR5, UR21, 0x1, UP0 ;  /* 0x00000015051b7291 */ /* 0x000fe200080f0eff */
[----:B------:R-:W-:Y:S11]  /*0f70*/  @P0 BRA `(.L_x_36) ;  /* 0x0000000000300947 */ /* 0x000ff60003800000 */
[----:B-1-345:R-:W1:Y:S01]  /*0f80*/  S2R R2, SR_LANEID ;  /* 0x0000000000027919 */ /* 0x03ae620000000000 */
[----:B------:R-:W-:Y:S05]  /*0f90*/  WARPSYNC.ALL ;  /* 0x0000000000007948 */ /* 0x000fea0003800000 */
[----:B------:R-:W-:Y:S01]  /*0fa0*/  NOP ;  /* 0x0000000000007918 */ /* 0x000fe20000000000 */
[----:B-1----:R-:W-:-:S05]  /*0fb0*/  IMAD.SHL.U32 R8, R2, 0x4, RZ ;  /* 0x0000000402087824 */ /* 0x002fca00078e00ff */
[----:B------:R-:W1:Y:S01]  /*0fc0*/  LDS R7, [R8+UR8] ;  /* 0x0000000808077984 */ /* 0x000e620008000800 */
[----:B------:R-:W-:-:S05]  /*0fd0*/  IADD3 R2, P1, PT, R8, UR26, RZ ;  /* 0x0000001a08027c10 */ /* 0x000fca000ff3e0ff */
[----:B------:R-:W-:-:S05]  /*0fe0*/  IMAD.X R3, RZ, RZ, UR27, P1 ;  /* 0x0000001bff037e24 */ /* 0x000fca00088e06ff */
[----:B-1----:R1:W3:Y:S01]  /*0ff0*/  ATOMG.E.EXCH.STRONG.GPU PT, RZ, [R2], R7 ;  /* 0x0000000702ff73a8 */ /* 0x0022e200041ee100 */
[----:B------:R-:W-:-:S04]  /*1000*/  DEPBAR {5,4,3,2,1,0} ;  /* 0x0000003f0000791a */ /* 0x000fc80000000000 */
[----:B------:R-:W4:Y:S02]  /*1010*/  CCTL.E.C.LDCU.IV.DEEP [UR26] ;  /* 0x000000001a007540 */ /* 0x000f240009c08000 */
[----:B----4-:R1:W-:Y:S01]  /*1020*/  UTMACCTL.IV [UR26] ;  /* 0x000000001a0079b9 */ /* 0x0103e20008000000 */
[----:B------:R-:W-:Y:S01]  /*1030*/  NOP ;  /* 0x0000000000007918 */ /* 0x000fe20000000000 */
.L_x_36:
[----:B------:R-:W-:Y:S05]  /*1040*/  @P0 BRA `(.L_x_37) ;  /* 0x00000000000c0947 */ /* 0x000fea0003800000 */
[----:B------:R0:W-:Y:S01]  /*1050*/  UTMACMDFLUSH ;  /* 0x00000000000079b7 */ /* 0x0001e20000000000 */
[----:B------:R-:W-:Y:S05]  /*1060*/  @P0 BRA `(.L_x_37) ;  /* 0x0000000000040947 */ /* 0x000fea0003800000 */
[----:B------:R-:W-:-:S04]  /*1070*/  DEPBAR.LE SB0, 0x0 ;  /* 0x000080000000791a */ /* 0x000fc80000000000 */
.L_x_37:
[----:B------:R-:W-:Y:S05]  /*1080*/  WARPSYNC.ALL ;  /* 0x0000000000007948 */ /* 0x000fea0003800000 */
[----:B------:R-:W-:Y:S01]  /*1090*/  NOP ;  /* 0x0000000000007918 */ /* 0x000fe20000000000 */
[----:B---3--:R-:W-:Y:S06]  /*10a0*/  BAR.SYNC.DEFER_BLOCKING 0x0 ;  /* 0x0000000000007b1d */ /* 0x008fec0000010000 */
[----:B------:R-:W-:Y:S02]  /*10b0*/  BSSY.RECONVERGENT B3, `(.L_x_38) ;  /* 0x000000b000037945 */ /* 0x000fe40003800200 */
[----:B------:R-:W-:Y:S06]  /*10c0*/  BAR.SYNC.DEFER_BLOCKING 0x0 ;  /* 0x0000000000007b1d */ /* 0x000fec0000010000 */
[----:B------:R3:W-:Y:S01]  /*10d0*/  @!P0 STS [R4], RZ ;  /* 0x000000ff04008388 */ /* 0x0007e20000000800 */
[----:B------:R-:W-:Y:S01]  /*10e0*/  NOP ;  /* 0x0000000000007918 */ /* 0x000fe20000000000 */
[----:B------:R-:W-:Y:S05]  /*10f0*/  @P3 BRA `(.L_x_39) ;  /* 0x0000000000183947 */ /* 0x000fea0003800000 */
[----:B-1--45:R-:W1:Y:S01]  /*1100*/  LDS R2, [UR8+0x8] ;  /* 0x00000808ff027984 */ /* 0x032e620008000800 */
[----:B------:R-:W4:Y:S01]  /*1110*/  LDC.64 R8, c[0x0][0x390] ;  /* 0x0000e400ff087b82 */ /* 0x000f220000000a00 */
[----:B------:R-:W-:Y:S02]  /*1120*/  IMAD.MOV.U32 R3, RZ, RZ, 0x70 ;  /* 0x00000070ff037424 */ /* 0x000fe400078e00ff */
[----:B----4-:R4:W-:Y:S03]  /*1130*/  STS.64 [UR8], R8 ;  /* 0x00000008ff007988 */ /* 0x0109e60008000a08 */
[----:B-1----:R-:W-:-:S05]  /*1140*/  LOP3.LUT R2, R2, 0x10, R3, 0xd8, !PT ;  /* 0x0000001002027812 */ /* 0x002fca00078ed803 */
[----:B------:R4:W-:Y:S02]  /*1150*/  STS [UR8+0x8], R2 ;  /* 0x00000802ff007988 */ /* 0x0009e40008000808 */
.L_x_39:
[----:B-1----:R-:W-:Y:S05]  /*1160*/  BSYNC.RECONVERGENT B3 ;  /* 0x0000000000037941 */ /* 0x002fea0003800200 */
.L_x_38:
[----:B------:R-:W-:Y:S04]  /*1170*/  BSSY.RECONVERGENT B4, `(.L_x_40) ;  /* 0x0000033000047945 */ /* 0x000fe80003800200 */
[----:B------:R-:W-:Y:S04]  /*1180*/  BSSY.RELIABLE B3, `(.L_x_41) ;  /* 0x000002e000037945 */ /* 0x000fe80003800100 */
[----:B------:R-:W-:Y:S05]  /*1190*/  @P3 BRA `(.L_x_42) ;  /* 0x0000000000243947 */ /* 0x000fea0003800000 */
[----:B----45:R-:W1:Y:S01]  /*11a0*/  LDS R2, [UR8+0x34] ;  /* 0x00003408ff027984 */ /* 0x030e620008000800 */
[----:B------:R-:W-:-:S05]  /*11b0*/  IMAD.MOV.U32 R3, RZ, RZ, 0x7f000000 ;  /* 0x7f000000ff037424 */ /* 0x000fca00078e00ff */
[----:B-1----:R-:W-:-:S05]  /*11c0*/  LOP3.LUT R2, R2, 0xff000000, R3, 0xb8, !PT ;  /* 0xff00000002027812 */ /* 0x002fca00078eb803 */
[----:B------:R1:W-:Y:S01]  /*11d0*/  STS [UR8+0x34], R2 ;  /* 0x00003402ff007988 */ /* 0x0003e20008000808 */
[----:B------:R-:W-:Y:S05]  /*11e0*/  @P3 BRA `(.L_x_43) ;  /* 0x0000000000183947 */ /* 0x000fea0003800000 */
[----:B-1----:R-:W1:Y:S01]  /*11f0*/  LDS R2, [UR8+0x38] ;  /* 0x00003808ff027984 */ /* 0x002e620008000800 */
[----:B------:R-:W-:-:S05]  /*1200*/  IMAD.MOV.U32 R3, RZ, RZ, 0x3f ;  /* 0x0000003fff037424 */ /* 0x000fca00078e00ff */
[----:B-1----:R-:W-:-:S05]  /*1210*/  LOP3.LUT R2, R2, 0xff, R3, 0xb8, !PT ;  /* 0x000000ff02027812 */ /* 0x002fca00078eb803 */
[----:B------:R1:W-:Y:S02]  /*1220*/  STS [UR8+0x38], R2 ;  /* 0x00003802ff007988 */ /* 0x0003e40008000808 */
.L_x_42:
[----:B------:R-:W-:Y:S05]  /*1230*/  @P3 BRA `(.L_x_44) ;  /* 0x00000000000c3947 */ /* 0x000fea0003800000 */
[----:B------:R1:W-:Y:S02]  /*1240*/  STS [UR8+0x20], R5 ;  /* 0x00002005ff007988 */ /* 0x0003e40008000808 */
.L_x_43:
[----:B------:R-:W-:Y:S05]  /*1250*/  @P3 BRA `(.L_x_45) ;  /* 0x0000000000243947 */ /* 0x000fea0003800000 */
[----:B------:R1:W-:Y:S02]  /*1260*/  STS [UR8+0x24], R6 ;  /* 0x00002406ff007988 */ /* 0x0003e40008000808 */
.L_x_44:
[----:B------:R-:W-:Y:S05]  /*1270*/  @P3 BRA `(.L_x_46) ;  /* 0x00000000002c3947 */ /* 0x000fea0003800000 */
[----:B-1--45:R-:W1:Y:S01]  /*1280*/  LDS R2, [UR8+0x1c] ;  /* 0x00001c08ff027984 */ /* 0x032e620008000800 */
[----:B------:R-:W4:Y:S02]  /*1290*/  LDC.64 R6, c[0x0][0x3b8] ;  /* 0x0000ee00ff067b82 */ /* 0x000f240000000a00 */
[--C-:B----4-:R-:W-:Y:S02]  /*12a0*/  SHF.R.U32.HI R5, RZ, 0x4, R7.reuse ;  /* 0x00000004ff057819 */ /* 0x110fe40000011607 */
[----:B------:R-:W-:-:S05]  /*12b0*/  SHF.R.U64 R3, R6, 0x4, R7 ;  /* 0x0000000406037819 */ /* 0x000fca0000001207 */
[----:B------:R4:W-:Y:S01]  /*12c0*/  STS [UR8+0xc], R3 ;  /* 0x00000c03ff007988 */ /* 0x0009e20008000808 */
[----:B-1----:R-:W-:-:S05]  /*12d0*/  LOP3.LUT R2, R2, 0xf, R5, 0xb8, !PT ;  /* 0x0000000f02027812 */ /* 0x002fca00078eb805 */
[----:B------:R4:W-:Y:S02]  /*12e0*/  STS [UR8+0x1c], R2 ;  /* 0x00001c02ff007988 */ /* 0x0009e40008000808 */
.L_x_45:
[----:B------:R-:W-:Y:S05]  /*12f0*/  @P3 BRA `(.L_x_47) ;  /* 0x00000000001c3947 */ /* 0x000fea0003800000 */
[----:B-1--45:R-:W1:Y:S02]  /*1300*/  LDS R2, [UR8+0x34] ;  /* 0x00003408ff027984 */ /* 0x032e640008000800 */
[----:B-1----:R-:W-:-:S05]  /*1310*/  LOP3.LUT R2, R2, 0x7, RZ, 0xb8, !PT ;  /* 0x0000000702027812 */ /* 0x002fca00078eb8ff */
[----:B------:R1:W-:Y:S02]  /*1320*/  STS [UR8+0x34], R2 ;  /* 0x00003402ff007988 */ /* 0x0003e40008000808 */
.L_x_46:
[----:B------:R-:W-:Y:S05]  /*1330*/  @P3 BRA `(.L_x_48) ;  /* 0x00000000001c3947 */ /* 0x000fea0003800000 */
[----:B-1--45:R-:W1:Y:S02]  /*1340*/  LDS R2, [UR8+0x34] ;  /* 0x00003408ff027984 */ /* 0x032e640008000800 */
[----:B-1----:R-:W-:-:S05]  /*1350*/  LOP3.LUT R2, R2, 0x38, RZ, 0xb8, !PT ;  /* 0x0000003802027812 */ /* 0x002fca00078eb8ff */
[----:B------:R1:W-:Y:S02]  /*1360*/  STS [UR8+0x34], R2 ;  /* 0x00003402ff007988 */ /* 0x0003e40008000808 */
.L_x_47:
[----:B------:R-:W-:Y:S05]  /*1370*/  @P3 BRA `(.L_x_49) ;  /* 0x00000000001c3947 */ /* 0x000fea0003800000 */
[----:B-1--45:R-:W1:Y:S02]  /*1380*/  LDS R2, [UR8+0x8] ;  /* 0x00000808ff027984 */ /* 0x032e640008000800 */
[----:B-1----:R-:W-:-:S05]  /*1390*/  LOP3.LUT R2, R2, 0x780, RZ, 0xb8, !PT ;  /* 0x0000078002027812 */ /* 0x002fca00078eb8ff */
[----:B------:R1:W-:Y:S02]  /*13a0*/  STS [UR8+0x8], R2 ;  /* 0x00000802ff007988 */ /* 0x0003e40008000808 */
.L_x_48:
[----:B------:R-:W-:Y:S05]  /*13b0*/  @P3 BRA `(.L_x_50) ;  /* 0x0000000000283947 */ /* 0x000fea0003800000 */
[----:B-1--45:R-:W1:Y:S02]  /*13c0*/  LDS R2, [UR8+0x8] ;  /* 0x00000808ff027984 */ /* 0x032e640008000800 */
[----:B-1----:R-:W-:-:S05]  /*13d0*/  LOP3.LUT R2, R2, 0x1800, RZ, 0xb8, !PT ;  /* 0x0000180002027812 */ /* 0x002fca00078eb8ff */
[----:B------:R1:W-:Y:S02]  /*13e0*/  STS [UR8+0x8], R2 ;  /* 0x00000802ff007988 */ /* 0x0003e40008000808 */
.L_x_49:
[----:B------:R-:W-:Y:S05]  /*13f0*/  @P3 BREAK.RELIABLE B3 ;  /* 0x0000000000033942 */ /* 0x000fea0003800100 */
[----:B------:R-:W-:Y:S05]  /*1400*/  @P3 BRA `(.L_x_51) ;  /* 0x0000000000243947 */ /* 0x000fea0003800000 */
[----:B-1--45:R-:W1:Y:S01]  /*1410*/  LDS R2, [UR8+0x8] ;  /* 0x00000808ff027984 */ /* 0x032e620008000800 */
[----:B------:R-:W-:-:S05]  /*1420*/  IMAD.MOV.U32 R3, RZ, RZ, 0x6000 ;  /* 0x00006000ff037424 */ /* 0x000fca00078e00ff */
[----:B-1----:R-:W-:-:S04]  /*1430*/  LOP3.LUT R2, R2, 0x6000, R3, 0xd8, !PT ;  /* 0x0000600002027812 */ /* 0x002fc800078ed803 */
[----:B------:R-:W-:-:S05]  /*1440*/  LOP3.LUT R2, R2, 0x400000, RZ, 0xb8, !PT ;  /* 0x0040000002027812 */ /* 0x000fca00078eb8ff */
[----:B------:R1:W-:Y:S02]  /*1450*/  STS [UR8+0x8], R2 ;  /* 0x00000802ff007988 */ /* 0x0003e40008000808 */
.L_x_50:
[----:B------:R-:W-:Y:S05]  /*1460*/  BSYNC.RELIABLE B3 ;  /* 0x0000000000037941 */ /* 0x000fea0003800100 */
.L_x_41:
[----:B-1--45:R-:W1:Y:S02]  /*1470*/  @!P3 LDS R2, [UR8+0x8] ;  /* 0x00000808ff02b984 */ /* 0x032e640008000800 */
[----:B-1----:R-:W-:-:S05]  /*1480*/  @!P3 LOP3.LUT R2, R2, 0x8000, RZ, 0xb8, !PT ;  /* 0x000080000202b812 */ /* 0x002fca00078eb8ff */
[----:B------:R1:W-:Y:S02]  /*1490*/  @!P3 STS [UR8+0x8], R2 ;  /* 0x00000802ff00b988 */ /* 0x0003e40008000808 */
.L_x_51:
[----:B------:R-:W-:Y:S05]  /*14a0*/  BSYNC.RECONVERGENT B4 ;  /* 0x0000000000047941 */ /* 0x000fea0003800200 */
.L_x_40:
[----:B------:R-:W-:Y:S05]  /*14b0*/  WARPSYNC.ALL ;  /* 0x0000000000007948 */ /* 0x000fea0003800000 */
[----:B------:R-:W-:Y:S01]  /*14c0*/  NOP ;  /* 0x0000000000007918 */ /* 0x000fe20000000000 */
[----:B------:R-:W-:-:S04]  /*14d0*/  UIADD3 UR4, UPT, UPT, UR4, 0x100, URZ ;  /* 0x0000010004047890 */ /* 0x000fc8000fffe0ff */
[----:B------:R-:W-:-:S04]  /*14e0*/  UIADD3 UR20, UP0, UPT, UR4, UR20, URZ ;  /* 0x0000001404147290 */ /* 0x000fc8000ff1e0ff */
[----:B------:R-:W-:Y:S01]  /*14f0*/  ULEA.HI.X.SX32 UR21, UR4, UR21, 0x1, UP0 ;  /* 0x0000001504157291 */ /* 0x000fe200080f0eff */
[----:B------:R-:W-:Y:S11]  /*1500*/  @P0 BRA `(.L_x_52) ;  /* 0x0000000000300947 */ /* 0x000ff60003800000 */
[----:B-1--45:R-:W1:Y:S01]  /*1510*/  S2R R2, SR_LANEID ;  /* 0x0000000000027919 */ /* 0x032e620000000000 */
[----:B------:R-:W-:Y:S05]  /*1520*/  WARPSYNC.ALL ;  /* 0x0000000000007948 */ /* 0x000fea0003800000 */
[----:B------:R-:W-:Y:S01]  /*1530*/  NOP ;  /* 0x0000000000007918 */ /* 0x000fe20000000000 */
[----:B-123--:R-:W-:-:S05]  /*1540*/  IMAD.SHL.U32 R4, R2, 0x4, RZ ;  /* 0x0000000402047824 */ /* 0x00efca00078e00ff */
        /* <DEDUP_REMOVED lines=8> */
.L_x_52:
[----:B------:R-:W-:Y:S05]  /*15d0*/  @P0 BRA `(.L_x_53) ;  /* 0x00000000000c0947 */ /* 0x000fea0003800000 */
[----:B------:R0:W-:Y:S01]  /*15e0*/  UTMACMDFLUSH ;  /* 0x00000000000079b7 */ /* 0x0001e20000000000 */
[----:B------:R-:W-:Y:S05]  /*15f0*/  @P0 BRA `(.L_x_53) ;  /* 0x0000000000040947 */ /* 0x000fea0003800000 */
[----:B------:R-:W-:-:S04]  /*1600*/  DEPBAR.LE SB0, 0x0 ;  /* 0x000080000000791a */ /* 0x000fc80000000000 */
.L_x_53:
[----:B------:R-:W-:Y:S05]  /*1610*/  WARPSYNC.ALL ;  /* 0x0000000000007948 */ /* 0x000fea0003800000 */
[----:B------:R-:W-:Y:S01]  /*1620*/  NOP ;  /* 0x0000000000007918 */ /* 0x000fe20000000000 */
[----:B--2---:R-:W-:Y:S01]  /*1630*/  BAR.SYNC.DEFER_BLOCKING 0x0 ;  /* 0x0000000000007b1d */ /* 0x004fe20000010000 */
[----:B-1--45:R-:W-:Y:S01]  /*1640*/  SHF.R.U32.HI R2, RZ, 0x5, R0 ;  /* 0x00000005ff027819 */ /* 0x032fe20000011600 */
[----:B------:R-:W-:Y:S01]  /*1650*/  UIADD3 UR12, UPT, UPT, UR8, 0x5010, URZ ;  /* 0x00005010080c7890 */ /* 0x000fe2000fffe0ff */
[----:B------:R-:W-:Y:S01]  /*1660*/  ISETP.GE.AND P0, PT, R10, 0x1, PT ;  /* 0x000000010a00780c */ /* 0x000fe20003f06270 */
[----:B------:R-:W-:Y:S01]  /*1670*/  USHF.L.U32 UR19, UR7, 0x6, URZ ;  /* 0x0000000607137899 */ /* 0x000fe200080006ff */
[----:B------:R-:W-:Y:S01]  /*1680*/  R2UR UR22, R2 ;  /* 0x00000000021672ca */ /* 0x000fe200000e0000 */
[----:B------:R-:W-:Y:S01]  /*1690*/  VOTEU.ALL UP0, P3 ;  /* 0x0000000000ff7886 */ /* 0x000fe20001800000 */
[----:B------:R-:W-:Y:S01]  /*16a0*/  UMOV UR4, 0x1 ;  /* 0x0000000100047882 */ /* 0x000fe20000000000 */
[----:B------:R-:W-:Y:S01]  /*16b0*/  VOTEU.ALL UP1, P3 ;  /* 0x0000000000ff7886 */ /* 0x000fe20001820000 */
[----:B------:R-:W-:Y:S01]  /*16c0*/  USHF.L.U32 UR15, UR15, 0x8, URZ ;  /* 0x000000080f0f7899 */ /* 0x000fe200080006ff */
[----:B------:R-:W-:Y:S01]  /*16d0*/  BSSY.RECONVERGENT B4, `(.L_x_54) ;  /* 0x0000018000047945 */ /* 0x000fe20003800200 */
[----:B------:R-:W-:-:S04]  /*16e0*/  @!UP0 UIADD3 UR10, UPT, UPT, -UR4, 0x100000, URZ ;  /* 0x00100000040a8890 */ /* 0x000fc8000fffe1ff */
[----:B------:R-:W-:Y:S02]  /*16f0*/  @!UP0 USHF.L.U32 UR11, UR10, 0xb, URZ ;  /* 0x0000000b0a0b8899 */ /* 0x000fe400080006ff */
[----:B------:R-:W-:Y:S02]  /*1700*/  @!UP0 USHF.L.U32 UR10, UR10, 0x1, URZ ;  /* 0x000000010a0a8899 */ /* 0x000fe400080006ff */
[----:B------:R-:W-:-:S04]  /*1710*/  @!UP0 UIADD3 UR4, UPT, UPT, -UR4, 0x100000, URZ ;  /* 0x0010000004048890 */ /* 0x000fc8000fffe1ff */
[----:B------:R-:W-:Y:S02]  /*1720*/  @!UP0 USHF.L.U32 UR5, UR4, 0xb, URZ ;  /* 0x0000000b04058899 */ /* 0x000fe400080006ff */
[----:B------:R-:W-:Y:S01]  /*1730*/  @!UP0 USHF.L.U32 UR4, UR4, 0x1, URZ ;  /* 0x0000000104048899 */ /* 0x000fe200080006ff */
[----:B------:R-:W-:Y:S01]  /*1740*/  VOTEU.ALL UP0, P3 ;  /* 0x0000000000ff7886 */ /* 0x000fe20001800000 */
[----:B------:R-:W1:Y:S04]  /*1750*/  FENCE.VIEW.ASYNC.S ;  /* 0x00000000000073c6 */ /* 0x000e680000000000 */
[----:B-1----:R1:W2:Y:S06]  /*1760*/  @!UP0 SYNCS.EXCH.64 URZ, [UR8+0x5000], UR10 ;  /* 0x0050000a08ff85b2 */ /* 0x0022ac0008000100 */
[----:B------:R1:W2:Y:S02]  /*1770*/  @!UP1 SYNCS.EXCH.64 URZ, [UR8+0x5010], UR4 ;  /* 0x0050100408ff95b2 */ /* 0x0002a40008000100 */
[----:B--2---:R-:W-:Y:S06]  /*1780*/  BAR.SYNC.DEFER_BLOCKING 0x0 ;  /* 0x0000000000007b1d */ /* 0x004fec0000010000 */
[----:B------:R-:W-:Y:S05]  /*1790*/  @P3 BRA `(.L_x_55) ;  /* 0x00000000002c3947 */ /* 0x000fea0003800000 */
[----:B-1----:R-:W-:Y:S02]  /*17a0*/  UMOV UR4, 0x1 ;  /* 0x0000000100047882 */ /* 0x002fe40000000000 */
[----:B------:R-:W-:-:S04]  /*17b0*/  UIADD3 UR10, UPT, UPT, -UR4, 0x100000, URZ ;  /* 0x00100000040a7890 */ /* 0x000fc8000fffe1ff */
[----:B------:R-:W-:Y:S02]  /*17c0*/  USHF.L.U32 UR11, UR10, 0xb, URZ ;  /* 0x0000000b0a0b7899 */ /* 0x000fe400080006ff */
[----:B------:R-:W-:Y:S02]  /*17d0*/  USHF.L.U32 UR10, UR10, 0x1, URZ ;  /* 0x000000010a0a7899 */ /* 0x000fe400080006ff */
[----:B------:R-:W-:-:S04]  /*17e0*/  UIADD3 UR4, UPT, UPT, -UR4, 0x100000, URZ ;  /* 0x0010000004047890 */ /* 0x000fc8000fffe1ff */
[----:B------:R-:W-:Y:S02]  /*17f0*/  USHF.L.U32 UR5, UR4, 0xb, URZ ;  /* 0x0000000b04057899 */ /* 0x000fe400080006ff */
[----:B------:R-:W-:Y:S01]  /*1800*/  USHF.L.U32 UR4, UR4, 0x1, URZ ;  /* 0x0000000104047899 */ /* 0x000fe200080006ff */
[----:B------:R-:W1:Y:S03]  /*1810*/  FENCE.VIEW.ASYNC.S ;  /* 0x00000000000073c6 */ /* 0x000e660000000000 */
[----:B-1----:R2:W4:Y:S08]  /*1820*/  SYNCS.EXCH.64 URZ, [UR8+0x5008], UR10 ;  /* 0x0050080a08ff75b2 */ /* 0x0025300008000100 */
[----:B------:R2:W5:Y:S02]  /*1830*/  SYNCS.EXCH.64 URZ, [UR8+0x5018], UR4 ;  /* 0x0050180408ff75b2 */ /* 0x0005640008000100 */
[----:B--2---:R-:W-:Y:S01]  /*1840*/  NOP ;  /* 0x0000000000007918 */ /* 0x004fe20000000000 */
.L_x_55:
[----:B-1----:R-:W-:Y:S05]  /*1850*/  BSYNC.RECONVERGENT B4 ;  /* 0x0000000000047941 */ /* 0x002fea0003800200 */
.L_x_54:
[----:B------:R-:W-:Y:S05]  /*1860*/  @!P0 BRA `(.L_x_56) ;  /* 0x0000000400cc8947 */ /* 0x000fea0003800000 */
[----:B----45:R-:W-:Y:S01]  /*1870*/  BAR.SYNC.DEFER_BLOCKING 0x0 ;  /* 0x0000000000007b1d */ /* 0x030fe20000010000 */
[----:B------:R-:W-:Y:S01]  /*1880*/  ELECT P1, URZ, PT ;  /* 0x0000000000ff782f */ /* 0x000fe20003820000 */
[----:B------:R-:W-:Y:S01]  /*1890*/  @!P3 IMAD.MOV.U32 R2, RZ, RZ, 0x2800 ;  /* 0x00002800ff02b424 */ /* 0x000fe200078e00ff */
[----:B------:R-:W-:Y:S02]  /*18a0*/  UIADD3 UR16, UPT, UPT, UR8, 0x4000, URZ ;  /* 0x0000400008107890 */ /* 0x000fe4000fffe0ff */
[----:B------:R-:W-:Y:S02]  /*18b0*/  ISETP.LT.U32.AND P1, PT, R68, 0x20, P1 ;  /* 0x000000204400780c */ /* 0x000fe40000f21070 */
[----:B------:R-:W-:Y:S01]  /*18c0*/  ELECT P0, URZ, PT ;  /* 0x0000000000ff782f */ /* 0x000fe20003800000 */
[----:B------:R-:W-:-:S03]  /*18d0*/  UMOV UR11, UR15 ;  /* 0x0000000f000b7c82 */ /* 0x000fc60008000000 */
[----:B------:R-:W-:-:S07]  /*18e0*/  ISETP.LT.U32.AND P0, PT, R68, 0x20, P0 ;  /* 0x000000204400780c */ /* 0x000fce0000701070 */
[----:B------:R-:W-:Y:S01]  /*18f0*/  VOTEU.ANY UP0, P1 ;  /* 0x0000000000ff7886 */ /* 0x000fe20000800100 */
[----:B------:R-:W-:-:S04]  /*1900*/  VOTEU.ANY UP2, P1 ;  /* 0x0000000000ff7886 */ /* 0x000fc80000840100 */
[----:B------:R-:W-:Y:S02]  /*1910*/  @UP0 UIADD3 UR17, UPT, UPT, UR8, 0x5000, URZ ;  /* 0x0000500008110890 */ /* 0x000fe4000fffe0ff */
[----:B------:R1:W-:Y:S01]  /*1920*/  @!P3 SYNCS.ARRIVE.TRANS64 RZ, [UR8+0x5000], R2 ;  /* 0x00500002ffffb9a7 */ /* 0x0003e20008000008 */
[----:B------:R-:W-:Y:S01]  /*1930*/  @UP0 UMOV UR18, URZ ;  /* 0x000000ff00120c82 */ /* 0x000fe20008000000 */
[----:B------:R-:W-:Y:S01]  /*1940*/  BAR.SYNC.DEFER_BLOCKING 0x0 ;  /* 0x0000000000007b1d */ /* 0x000fe20000010000 */
[----:B------:R-:W-:-:S05]  /*1950*/  UISETP.NE.U32.AND UP0, UPT, UR22, URZ, UPT ;  /* 0x000000ff1600728c */ /* 0x000fca000bf05070 */
[----:B------:R-:W-:Y:S01]  /*1960*/  VOTEU.ANY UP1, P0 ;  /* 0x0000000000ff7886 */ /* 0x000fe20000020100 */
[----:B------:R-:W-:-:S04]  /*1970*/  VOTEU.ANY UP3, P0 ;  /* 0x0000000000ff7886 */ /* 0x000fc80000060100 */
[----:B------:R-:W-:Y:S01]  /*1980*/  @UP1 UIADD3 UR9, UPT, UPT, UR8, 0x5000, URZ ;  /* 0x0000500008091890 */ /* 0x000fe2000fffe0ff */
[----:B------:R-:W-:Y:S01]  /*1990*/  @UP1 UMOV UR10, URZ ;  /* 0x000000ff000a1c82 */ /* 0x000fe20008000000 */
[----:B------:R1:W-:Y:S01]  /*19a0*/  @UP2 UTMALDG.2D [UR16], [UR24] ;  /* 0x00000010180025b4 */ /* 0x0003e20008008000 */
[----:B------:R2:W-:Y:S06]  /*19b0*/  MEMBAR.ALL.CTA ;  /* 0x0000000000007992 */ /* 0x0005ec0000008000 */
[----:B--2---:R-:W2:Y:S02]  /*19c0*/  FENCE.VIEW.ASYNC.S ;  /* 0x00000000000073c6 */ /* 0x004ea40000000000 */
[----:B--2---:R-:W-:Y:S06]  /*19d0*/  BAR.SYNC.DEFER_BLOCKING 0x0 ;  /* 0x0000000000007b1d */ /* 0x004fec0000010000 */
[----:B------:R1:W-:Y:S02]  /*19e0*/  @UP3 UTMALDG.2D [UR8], [UR26] ;  /* 0x000000081a0035b4 */ /* 0x0003e40008008000 */
[----:B------:R-:W-:Y:S06]  /*19f0*/  BAR.SYNC.DEFER_BLOCKING 0x0 ;  /* 0x0000000000007b1d */ /* 0x000fec0000010000 */
[----:B------:R-:W2:Y:S02]  /*1a00*/  SYNCS.PHASECHK.TRANS64.TRYWAIT P0, [UR8+0x5000], RZ ;  /* 0x005000ffff0075a7 */ /* 0x000ea40008001108 */
[----:B-12---:R-:W-:Y:S05]  /*1a10*/  @!P0 BRA `(.L_x_57) ;  /* 0x0000000c00588947 */ /* 0x006fea0003800000 */
.L_x_71:
[----:B------:R-:W-:Y:S05]  /*1a20*/  BRA.U UP0, `(.L_x_58) ;  /* 0x0000000100287547 */ /* 0x000fea000b800000 */
[----:B------:R-:W-:Y:S02]  /*1a30*/  USHF.R.U32.HI UR4, URZ, 0x4, UR16 ;  /* 0x00000004ff047899 */ /* 0x000fe40008011610 */
[----:B------:R-:W-:Y:S02]  /*1a40*/  USHF.R.U32.HI UR6, URZ, 0x4, UR8 ;  /* 0x00000004ff067899 */ /* 0x000fe40008011608 */
[----:B------:R-:W-:Y:S02]  /*1a50*/  USGXT.U32 UR4, UR4, 0xe ;  /* 0x0000000e0404789a */ /* 0x000fe40008000000 */
[----:B------:R-:W-:Y:S01]  /*1a60*/  USGXT.U32 UR6, UR6, 0xe ;  /* 0x0000000e0606789a */ /* 0x000fe20008000000 */
[----:B------:R-:W-:Y:S01]  /*1a70*/  UMOV UR10, 0x0 ;  /* 0x00000000000a7882 */ /* 0x000fe20000000000 */
[----:B------:R-:W-:Y:S01]  /*1a80*/  UMOV UR11, 0x4400010 ;  /* 0x04400010000b7882 */ /* 0x000fe20000000000 */
[----:B------:R-:W-:Y:S01]  /*1a90*/  UMOV UR5, 0xc0004010 ;  /* 0xc000401000057882 */ /* 0x000fe20000000000 */
[----:B------:R-:W-:-:S05]  /*1aa0*/  UMOV UR7, 0xc0004010 ;  /* 0xc000401000077882 */ /* 0x000fca0000000000 */
[----:B------:R1:W-:Y:S01]  /*1ab0*/  UTCQMMA gdesc[UR4], gdesc[UR6], tmem[UR23], tmem[UR10], idesc[UR11], !UPT ;  /* 0x00ff0a06040075ea */ /* 0x0003e2000f800317 */
[----:B------:R-:W-:Y:S02]  /*1ac0*/  NOP ;  /* 0x0000000000007918 */ /* 0x000fe40000000000 */
.L_x_58:
[----:B------:R-:W-:Y:S01]  /*1ad0*/  ELECT P0, URZ, PT ;  /* 0x0000000000ff782f */ /* 0x000fe20003800000 */
[----:B-1----:R-:W-:Y:S01]  /*1ae0*/  UMOV UR4, UR12 ;  /* 0x0000000c00047c82 */ /* 0x002fe20008000000 */
[----:B------:R-:W-:Y:S02]  /*1af0*/  UMOV UR5, URZ ;  /* 0x000000ff00057c82 */ /* 0x000fe40008000000 */
[----:B------:R-:W-:-:S13]  /*1b00*/  ISETP.LT.U32.AND P0, PT, R68, 0x20, P0 ;  /* 0x000000204400780c */ /* 0x000fda0000701070 */
[----:B------:R-:W-:Y:S01]  /*1b10*/  VOTEU.ANY UP0, P0 ;  /* 0x0000000000ff7886 */ /* 0x000fe20000000100 */
[----:B------:R-:W-:Y:S01]  /*1b20*/  VOTEU.ANY UP1, P0 ;  /* 0x0000000000ff7886 */ /* 0x000fe20000020100 */
[----:B------:R-:W-:-:S03]  /*1b30*/  ISETP.GE.U32.AND P0, PT, R10, 0x21, PT ;  /* 0x000000210a00780c */ /* 0x000fc60003f06070 */
[----:B------:R-:W-:Y:S02]  /*1b40*/  @UP0 UMOV UR4, UR4 ;  /* 0x0000000400040c82 */ /* 0x000fe40008000000 */
[----:B------:R1:W-:Y:S01]  /*1b50*/  @UP1 UTCBAR [UR4], URZ ;  /* 0x000000ff040013e9 */ /* 0x0003e200080000ff */
[----:B------:R-:W-:Y:S06]  /*1b60*/  BAR.SYNC.DEFER_BLOCKING 0x0 ;  /* 0x0000000000007b1d */ /* 0x000fec0000010000 */
[----:B------:R-:W2:Y:S02]  /*1b70*/  SYNCS.PHASECHK.TRANS64.TRYWAIT P1, [UR8+0x5010], RZ ;  /* 0x005010ffff0075a7 */ /* 0x000ea40008021108 */
[----:B-12---:R-:W-:Y:S05]  /*1b80*/  @!P1 BRA `(.L_x_59) ;  /* 0x0000000c00089947 */ /* 0x006fea0003800000 */
.L_x_72:
[----:B------:R-:W-:Y:S01]  /*1b90*/  UMOV UR4, URZ ;  /* 0x000000ff00047c82 */ /* 0x000fe20008000000 */
[----:B------:R-:W-:Y:S05]  /*1ba0*/  @!P0 BRA `(.L_x_56) ;  /* 0x0000000000fc8947 */ /* 0x000fea0003800000 */
[----:B------:R-:W1:Y:S01]  /*1bb0*/  LDCU UR28, c[0x0][0x3a0] ;  /* 0x00007400ff1c77ac */ /* 0x000e620008000800 */
[----:B------:R-:W-:Y:S01]  /*1bc0*/  UMOV UR5, 0x1 ;  /* 0x0000000100057882 */ /* 0x000fe20000000000 */
[----:B------:R-:W-:-:S05]  /*1bd0*/  UMOV UR18, 0x20 ;  /* 0x0000002000127882 */ /* 0x000fca0000000000 */
.L_x_63:
[----:B------:R-:W-:Y:S01]  /*1be0*/  BAR.SYNC.DEFER_BLOCKING 0x0 ;  /* 0x0000000000007b1d */ /* 0x000fe20000010000 */
[----:B------:R-:W-:Y:S01]  /*1bf0*/  ULEA UR9, UR5, UR8, 0x3 ;  /* 0x0000000805097291 */ /* 0x000fe2000f8e18ff */
[----:B------:R-:W-:Y:S01]  /*1c00*/  @!P3 IMAD.MOV.U32 R2, RZ, RZ, 0x2800 ;  /* 0x00002800ff02b424 */ /* 0x000fe200078e00ff */
[----:B------:R-:W-:Y:S01]  /*1c10*/  ELECT P1, URZ, PT ;  /* 0x0000000000ff782f */ /* 0x000fe20003820000 */
[----:B------:R-:W-:-:S03]  /*1c20*/  ULEA UR16, UR5, UR8, 0xb ;  /* 0x0000000805107291 */ /* 0x000fc6000f8e58ff */
[----:B------:R-:W-:Y:S02]  /*1c30*/  ISETP.LT.U32.AND P1, PT, R68, 0x20, P1 ;  /* 0x000000204400780c */ /* 0x000fe40000f21070 */
[----:B------:R-:W-:Y:S01]  /*1c40*/  ELECT P0, URZ, PT ;  /* 0x0000000000ff782f */ /* 0x000fe20003800000 */
[----:B------:R-:W-:-:S03]  /*1c50*/  UIADD3 UR16, UPT, UPT, UR16, 0x4000, URZ ;  /* 0x0000400010107890 */ /* 0x000fc6000fffe0ff */
[----:B------:R-:W-:Y:S01]  /*1c60*/  ISETP.LT.U32.AND P0, PT, R68, 0x20, P0 ;  /* 0x000000204400780c */ /* 0x000fe20000701070 */
[----:B------:R-:W-:Y:S01]  /*1c70*/  ULEA UR12, UR5, UR8, 0xd ;  /* 0x00000008050c7291 */ /* 0x000fe2000f8e68ff */
[----:B------:R-:W-:Y:S01]  /*1c80*/  UMOV UR14, UR18 ;  /* 0x00000012000e7c82 */ /* 0x000fe20008000000 */
[----:B------:R-:W-:-:S04]  /*1c90*/  USHF.L.U32 UR6, UR4, 0x1f, URZ ;  /* 0x0000001f04067899 */ /* 0x000fc800080006ff */
[----:B------:R-:W-:Y:S01]  /*1ca0*/  VOTEU.ANY UP0, P1 ;  /* 0x0000000000ff7886 */ /* 0x000fe20000800100 */
[----:B------:R2:W-:Y:S04]  /*1cb0*/  @!P3 SYNCS.ARRIVE.TRANS64 RZ, [UR9+0x5000], R2 ;  /* 0x00500002ffffb9a7 */ /* 0x0005e80008000009 */
[----:B------:R-:W-:Y:S01]  /*1cc0*/  @UP0 UIADD3 UR17, UPT, UPT, UR9, 0x5000, URZ ;  /* 0x0000500009110890 */ /* 0x000fe2000fffe0ff */
[----:B------:R-:W-:Y:S01]  /*1cd0*/  VOTEU.ANY UP0, P1 ;  /* 0x0000000000ff7886 */ /* 0x000fe20000800100 */
[----:B------:R-:W-:Y:S01]  /*1ce0*/  BAR.SYNC.DEFER_BLOCKING 0x0 ;  /* 0x0000000000007b1d */ /* 0x000fe20000010000 */
[----:B--2---:R-:W-:-:S05]  /*1cf0*/  IMAD.U32 R2, RZ, RZ, UR6 ;  /* 0x00000006ff027e24 */ /* 0x004fca000f8e00ff */
[----:B------:R-:W-:-:S05]  /*1d00*/  VOTEU.ANY UP1, P0 ;  /* 0x0000000000ff7886 */ /* 0x000fca0000020100 */
[----:B------:R-:W-:Y:S01]  /*1d10*/  @UP1 UIADD3 UR13, UPT, UPT, UR9, 0x5000, URZ ;  /* 0x00005000090d1890 */ /* 0x000fe2000fffe0ff */
[----:B------:R-:W-:Y:S01]  /*1d20*/  VOTEU.ANY UP1, P0 ;  /* 0x0000000000ff7886 */ /* 0x000fe20000020100 */
[----:B------:R2:W-:Y:S01]  /*1d30*/  @UP0 UTMALDG.2D [UR16], [UR24] ;  /* 0x00000010180005b4 */ /* 0x0005e20008008000 */
[----:B------:R-:W-:Y:S01]  /*1d40*/  UISETP.NE.U32.AND UP0, UPT, UR22, URZ, UPT ;  /* 0x000000ff1600728c */ /* 0x000fe2000bf05070 */
[----:B------:R4:W-:Y:S06]  /*1d50*/  MEMBAR.ALL.CTA ;  /* 0x0000000000007992 */ /* 0x0009ec0000008000 */
[----:B----4-:R-:W4:Y:S02]  /*1d60*/  FENCE.VIEW.ASYNC.S ;  /* 0x00000000000073c6 */ /* 0x010f240000000000 */
[----:B----4-:R-:W-:Y:S06]  /*1d70*/  BAR.SYNC.DEFER_BLOCKING 0x0 ;  /* 0x0000000000007b1d */ /* 0x010fec0000010000 */
[----:B------:R2:W-:Y:S02]  /*1d80*/  @UP1 UTMALDG.2D [UR12], [UR26] ;  /* 0x0000000c1a0015b4 */ /* 0x0005e40008008000 */
[----:B------:R-:W-:Y:S06]  /*1d90*/  BAR.SYNC.DEFER_BLOCKING 0x0 ;  /* 0x0000000000007b1d */ /* 0x000fec0000010000 */
[----:B------:R-:W4:Y:S02]  /*1da0*/  SYNCS.PHASECHK.TRANS64.TRYWAIT P0, [UR9+0x5000], R2 ;  /* 0x00500002ff0075a7 */ /* 0x000f240008001109 */
[----:B--2-4-:R-:W-:Y:S05]  /*1db0*/  @!P0 BRA `(.L_x_60) ;  /* 0x0000000800888947 */ /* 0x014fea0003800000 */
.L_x_73:
        /* <DEDUP_REMOVED lines=9> */
[----:B------:R2:W-:Y:S01]  /*1e50*/  UTCQMMA gdesc[UR6], gdesc[UR10], tmem[UR23], tmem[UR12], idesc[UR13], UPT ;  /* 0x00ff0c0a060075ea */ /* 0x0005e2000b800317 */
[----:B------:R-:W-:Y:S02]  /*1e60*/  NOP ;  /* 0x0000000000007918 */ /* 0x000fe40000000000 */
.L_x_61:
[----:B------:R-:W-:Y:S01]  /*1e70*/  ELECT P0, URZ, PT ;  /* 0x0000000000ff782f */ /* 0x000fe20003800000 */
[----:B--2---:R-:W-:-:S03]  /*1e80*/  UIADD3 UR6, UPT, UPT, UR9, 0x5010, URZ ;  /* 0x0000501009067890 */ /* 0x004fc6000fffe0ff */
[----:B------:R-:W-:Y:S01]  /*1e90*/  ISETP.LT.U32.AND P0, PT, R68, 0x20, P0 ;  /* 0x000000204400780c */ /* 0x000fe20000701070 */
[----:B------:R-:W-:-:S12]  /*1ea0*/  UMOV UR7, URZ ;  /* 0x000000ff00077c82 */ /* 0x000fd80008000000 */
[----:B------:R-:W-:Y:S01]  /*1eb0*/  VOTEU.ANY UP0, P0 ;  /* 0x0000000000ff7886 */ /* 0x000fe20000000100 */
[----:B------:R-:W-:-:S04]  /*1ec0*/  VOTEU.ANY UP1, P0 ;  /* 0x0000000000ff7886 */ /* 0x000fc80000020100 */
[----:B------:R-:W-:Y:S02]  /*1ed0*/  @UP0 UMOV UR6, UR6 ;  /* 0x0000000600060c82 */ /* 0x000fe40008000000 */
[----:B------:R2:W-:Y:S01]  /*1ee0*/  @UP1 UTCBAR [UR6], URZ ;  /* 0x000000ff060013e9 */ /* 0x0005e200080000ff */
[----:B------:R-:W-:Y:S06]  /*1ef0*/  BAR.SYNC.DEFER_BLOCKING 0x0 ;  /* 0x0000000000007b1d */ /* 0x000fec0000010000 */
[----:B------:R-:W4:Y:S02]  /*1f00*/  SYNCS.PHASECHK.TRANS64.TRYWAIT P0, [UR9+0x5010], R2 ;  /* 0x00501002ff0075a7 */ /* 0x000f240008001109 */
[----:B--2-4-:R-:W-:Y:S05]  /*1f10*/  @!P0 BRA `(.L_x_62) ;  /* 0x00000008003c8947 */ /* 0x014fea0003800000 */
.L_x_74:
[----:B------:R-:W-:Y:S02]  /*1f20*/  UIADD3 UR5, UPT, UPT, UR5, 0x1, URZ ;  /* 0x0000000105057890 */ /* 0x000fe4000fffe0ff */
[----:B------:R-:W-:Y:S02]  /*1f30*/  UIADD3 UR18, UPT, UPT, UR18, 0x20, URZ ;  /* 0x0000002012127890 */ /* 0x000fe4000fffe0ff */
[----:B------:R-:W-:-:S04]  /*1f40*/  UISETP.NE.U32.AND UP0, UPT, UR5, 0x2, UPT ;  /* 0x000000020500788c */ /* 0x000fc8000bf05070 */
[----:B------:R-:W-:Y:S02]  /*1f50*/  USEL UR6, URZ, 0x1, UP0 ;  /* 0x00000001ff067887 */ /* 0x000fe40008000000 */
[----:B------:R-:W-:Y:S02]  /*1f60*/  USEL UR5, UR5, URZ, UP0 ;  /* 0x000000ff05057287 */ /* 0x000fe40008000000 */
[----:B-1----:R-:W-:Y:S02]  /*1f70*/  UISETP.GE.AND UP0, UPT, UR18, UR28, UPT ;  /* 0x0000001c1200728c */ /* 0x002fe4000bf06270 */
[----:B------:R-:W-:-:S07]  /*1f80*/  ULOP3.LUT UR4, UR4, UR6, URZ, 0x3c, !UPT ;  /* 0x0000000604047292 */ /* 0x000fce000f8e3cff */
[----:B------:R-:W-:Y:S05]  /*1f90*/  BRA.U !UP0, `(.L_x_63) ;  /* 0xfffffffd08107547 */ /* 0x000fea000b83ffff */
.L_x_56:
[----:B----45:R-:W-:Y:S01]  /*1fa0*/  BAR.SYNC.DEFER_BLOCKING 0x0 ;  /* 0x0000000000007b1d */ /* 0x030fe20000010000 */
[----:B------:R-:W-:-:S05]  /*1fb0*/  IMAD.SHL.U32 R2, R0, 0x40, RZ ;  /* 0x0000004000027824 */ /* 0x000fca00078e00ff */
[----:B------:R-:W-:Y:S04]  /*1fc0*/  BSSY.RECONVERGENT B4, `(.L_x_64) ;  /* 0x0000004000047945 */ /* 0x000fe80003800200 */
[----:B------:R-:W-:Y:S05]  /*1fd0*/  @P3 BRA `(.L_x_65) ;  /* 0x0000000000083947 */ /* 0x000fea0003800000 */
[----:B------:R-:W1:Y:S02]  /*1fe0*/  SYNCS.CCTL.IV [UR8+0x5000] ;  /* 0x00500000ff0079b1 */ /* 0x000e640008000008 */
[----:B-1----:R-:W1:Y:S02]  /*1ff0*/  SYNCS.CCTL.IV [UR8+0x5010] ;  /* 0x00501000ff0079b1 */ /* 0x002e640008000008 */
.L_x_65:
[----:B------:R-:W-:Y:S05]  /*2000*/  BSYNC.RECONVERGENT B4 ;  /* 0x0000000000047941 */ /* 0x000fea0003800200 */
.L_x_64:
[----:B-1----:R-:W-:Y:S06]  /*2010*/  BAR.SYNC.DEFER_BLOCKING 0x0 ;  /* 0x0000000000007b1d */ /* 0x002fec0000010000 */
[----:B------:R-:W-:Y:S04]  /*2020*/  BSSY.RECONVERGENT B4, `(.L_x_66) ;  /* 0x0000004000047945 */ /* 0x000fe80003800200 */
[----:B------:R-:W-:Y:S05]  /*2030*/  @P3 BRA `(.L_x_67) ;  /* 0x0000000000083947 */ /* 0x000fea0003800000 */
[----:B------:R-:W1:Y:S02]  /*2040*/  SYNCS.CCTL.IV [UR8+0x5008] ;  /* 0x00500800ff0079b1 */ /* 0x000e640008000008 */
[----:B-1----:R-:W1:Y:S02]  /*2050*/  SYNCS.CCTL.IV [UR8+0x5018] ;  /* 0x00501800ff0079b1 */ /* 0x002e640008000008 */
.L_x_67:
[----:B------:R-:W-:Y:S05]  /*2060*/  BSYNC.RECONVERGENT B4 ;  /* 0x0000000000047941 */ /* 0x000fea0003800200 */
.L_x_66:
[----:B------:R-:W-:Y:S01]  /*2070*/  USHF.L.U32 UR4, UR22, 0x15, URZ ;  /* 0x0000001516047899 */ /* 0x000fe200080006ff */
[----:B------:R-:W-:Y:S01]  /*2080*/  IMAD.SHL.U32 R3, R0, 0x10, RZ ;  /* 0x0000001000037824 */ /* 0x000fe200078e00ff */
[----:B------:R-:W-:Y:S01]  /*2090*/  USHF.L.U32 UR5, UR22, 0x5, URZ ;  /* 0x0000000516057899 */ /* 0x000fe200080006ff */
[----:B------:R-:W-:Y:S01]  /*20a0*/  LOP3.LUT R2, R2, 0x3800, RZ, 0xc0, !PT ;  /* 0x0000380002027812 */ /* 0x000fe200078ec0ff */
[----:B------:R-:W-:Y:S02]  /*20b0*/  ULOP3.LUT UR4, UR4, 0x600000, URZ, 0xc0, !UPT ;  /* 0x0060000004047892 */ /* 0x000fe4000f8ec0ff */
[----:B------:R-:W-:Y:S01]  /*20c0*/  ULOP3.LUT UR5, UR5, 0x80, URZ, 0xc0, !UPT ;  /* 0x0000008005057892 */ /* 0x000fe2000f8ec0ff */
[----:B------:R-:W-:Y:S01]  /*20d0*/  LOP3.LUT R3, R2, 0x70, R3, 0xf8, !PT ;  /* 0x0000007002037812 */ /* 0x000fe200078ef803 */
[C---:B------:R-:W-:Y:S01]  /*20e0*/  IMAD.SHL.U32 R2, R0.reuse, 0x4, RZ ;  /* 0x0000000400027824 */ /* 0x040fe200078e00ff */
[----:B------:R-:W-:Y:S01]  /*20f0*/  ELECT P0, URZ, PT ;  /* 0x0000000000ff782f */ /* 0x000fe20003800000 */
[----:B------:R-:W-:Y:S01]  /*2100*/  IMAD.SHL.U32 R0, R0, 0x80, RZ ;  /* 0x0000008000007824 */ /* 0x000fe200078e00ff */
[----:B------:R-:W-:-:S02]  /*2110*/  UIADD3 UR4, UPT, UPT, UR5, UR4, UR23 ;  /* 0x0000000405047290 */ /* 0x000fc4000fffe017 */
[----:B------:R-:W-:Y:S01]  /*2120*/  LOP3.LUT R3, R3, 0x40, R2, 0x78, !PT ;  /* 0x0000004003037812 */ /* 0x000fe200078e7802 */
[----:B------:R-:W-:Y:S01]  /*2130*/  ULOP3.LUT UR22, UR22, 0x1, URZ, 0xc0, !UPT ;  /* 0x0000000116167892 */ /* 0x000fe2000f8ec0ff */
[----:B------:R-:W-:Y:S01]  /*2140*/  ISETP.LT.U32.AND P0, PT, R68, 0x40, P0 ;  /* 0x000000404400780c */ /* 0x000fe20000701070 */
[----:B------:R-:W-:Y:S01]  /*2150*/  UMOV UR6, UR19 ;  /* 0x0000001300067c82 */ /* 0x000fe20008000000 */
[----:B------:R-:W-:Y:S01]  /*2160*/  LOP3.LUT R0, R3, 0x780, R0, 0xf8, !PT ;  /* 0x0000078003007812 */ /* 0x000fe200078ef800 */
[----:B------:R-:W-:Y:S02]  /*2170*/  ULEA UR5, UR22, UR15, 0x7 ;  /* 0x0000000f16057291 */ /* 0x000fe4000f8e38ff */
[----:B---3--:R-:W-:Y:S01]  /*2180*/  LDTM.16dp32bit_t0_t15.x64 R4, tmem[UR4] ;  /* 0x00000004000479ee */ /* 0x008fe20008b00000 */
[----:B------:R-:W2:Y:S01]  /*2190*/  LDTM.16dp32bit_t16_t31.x64 R4, tmem[UR4+0x40] ;  /* 0x00004004000479ee */ /* 0x000ea20008b20000 */
[C---:B------:R-:W-:Y:S01]  /*21a0*/  LOP3.LUT R2, R0.reuse, 0x10, RZ, 0x3c, !PT ;  /* 0x0000001000027812 */ /* 0x040fe200078e3cff */
[----:B------:R-:W-:Y:S01]  /*21b0*/  NOP ;  /* 0x0000000000007918 */ /* 0x000fe20000000000 */
[----:B------:R-:W-:Y:S01]  /*21c0*/  LOP3.LUT R3, R0, 0x20, RZ, 0x3c, !PT ;  /* 0x0000002000037812 */ /* 0x000fe200078e3cff */
[----:B------:R-:W-:-:S03]  /*21d0*/  ULEA UR4, UR22, UR8, 0xd ;  /* 0x0000000816047291 */ /* 0x000fc6000f8e68ff */
[----:B--2---:R-:W-:Y:S01]  /*21e0*/  VOTEU.ANY UP1, P0 ;  /* 0x0000000000ff7886 */ /* 0x004fe20000020100 */
[----:B------:R-:W-:Y:S01]  /*21f0*/  VOTEU.ANY UP0, P0 ;  /* 0x0000000000ff7886 */ /* 0x000fe20000000100 */
[----:B------:R-:W-:Y:S02]  /*2200*/  F2FP.SATFINITE.E4M3.F32.PACK_AB_MERGE_C R6, R7, R6, RZ ;  /* 0x000000060706723e */ /* 0x000fe400048070ff */
[----:B------:R-:W-:Y:S02]  /*2210*/  F2FP.SATFINITE.E4M3.F32.PACK_AB_MERGE_C R10, R11, R10, RZ ;  /* 0x0000000a0b0a723e */ /* 0x000fe400048070ff */
[----:B------:R-:W-:Y:S02]  /*2220*/  F2FP.SATFINITE.E4M3.F32.PACK_AB_MERGE_C R14, R15, R14, RZ ;  /* 0x0000000e0f0e723e */ /* 0x000fe400048070ff */
[----:B------:R-:W-:Y:S02]  /*2230*/  F2FP.SATFINITE.E4M3.F32.PACK_AB_MERGE_C R7, R19, R18, RZ ;  /* 0x000000121307723e */ /* 0x000fe400048070ff */
[----:B------:R-:W-:-:S02]  /*2240*/  F2FP.SATFINITE.E4M3.F32.PACK_AB_MERGE_C R22, R23, R22, RZ ;  /* 0x000000161716723e */ /* 0x000fc400048070ff */
[----:B------:R-:W-:Y:S02]  /*2250*/  F2FP.SATFINITE.E4M3.F32.PACK_AB_MERGE_C R26, R27, R26, RZ ;  /* 0x0000001a1b1a723e */ /* 0x000fe400048070ff */
        /* <DEDUP_REMOVED lines=10> */
[----:B------:R-:W-:-:S02]  /*2300*/  F2FP.SATFINITE.E4M3.F32.PACK_AB_MERGE_C R4, R5, R4, R6 ;  /* 0x000000040504723e */ /* 0x000fc40004807006 */
[----:B------:R-:W-:Y:S02]  /*2310*/  F2FP.SATFINITE.E4M3.F32.PACK_AB_MERGE_C R5, R9, R8, R10 ;  /* 0x000000080905723e */ /* 0x000fe4000480700a */
[----:B------:R-:W-:Y:S02]  /*2320*/  F2FP.SATFINITE.E4M3.F32.PACK_AB_MERGE_C R6, R13, R12, R14 ;  /* 0x0000000c0d06723e */ /* 0x000fe4000480700e */
[----:B------:R-:W-:Y:S02]  /*2330*/  F2FP.SATFINITE.E4M3.F32.PACK_AB_MERGE_C R7, R17, R16, R7 ;  /* 0x000000101107723e */ /* 0x000fe40004807007 */
[----:B------:R-:W-:Y:S02]  /*2340*/  F2FP.SATFINITE.E4M3.F32.PACK_AB_MERGE_C R20, R21, R20, R22 ;  /* 0x000000141514723e */ /* 0x000fe40004807016 */
[----:B------:R-:W-:Y:S01]  /*2350*/  F2FP.SATFINITE.E4M3.F32.PACK_AB_MERGE_C R21, R25, R24, R26 ;  /* 0x000000181915723e */ /* 0x000fe2000480701a */
[----:B-1----:R1:W-:Y:S01]  /*2360*/  STS.128 [R0+UR8], R4 ;  /* 0x0000000400007988 */ /* 0x0023e20008000c08 */
[----:B------:R-:W-:-:S02]  /*2370*/  F2FP.SATFINITE.E4M3.F32.PACK_AB_MERGE_C R22, R29, R28, R30 ;  /* 0x0000001c1d16723e */ /* 0x000fc4000480701e */
[----:B------:R-:W-:Y:S02]  /*2380*/  F2FP.SATFINITE.E4M3.F32.PACK_AB_MERGE_C R23, R33, R32, R34 ;  /* 0x000000202117723e */ /* 0x000fe40004807022 */
[----:B------:R-:W-:Y:S02]  /*2390*/  F2FP.SATFINITE.E4M3.F32.PACK_AB_MERGE_C R36, R37, R36, R38 ;  /* 0x000000242524723e */ /* 0x000fe40004807026 */
[----:B------:R-:W-:Y:S01]  /*23a0*/  F2FP.SATFINITE.E4M3.F32.PACK_AB_MERGE_C R37, R41, R40, R42 ;  /* 0x000000282925723e */ /* 0x000fe2000480702a */
[----:B------:R1:W-:Y:S01]  /*23b0*/  STS.128 [R2+UR8], R20 ;  /* 0x0000001402007988 */ /* 0x0003e20008000c08 */
[----:B------:R-:W-:Y:S02]  /*23c0*/  F2FP.SATFINITE.E4M3.F32.PACK_AB_MERGE_C R38, R45, R44, R46 ;  /* 0x0000002c2d26723e */ /* 0x000fe4000480702e */
[----:B------:R-:W-:Y:S02]  /*23d0*/  F2FP.SATFINITE.E4M3.F32.PACK_AB_MERGE_C R39, R49, R48, R50 ;  /* 0x000000303127723e */ /* 0x000fe40004807032 */
[----:B------:R-:W-:-:S02]  /*23e0*/  F2FP.SATFINITE.E4M3.F32.PACK_AB_MERGE_C R52, R53, R52, R54 ;  /* 0x000000343534723e */ /* 0x000fc40004807036 */
[----:B------:R-:W-:Y:S01]  /*23f0*/  F2FP.SATFINITE.E4M3.F32.PACK_AB_MERGE_C R53, R57, R56, R58 ;  /* 0x000000383935723e */ /* 0x000fe2000480703a */
[----:B------:R1:W-:Y:S01]  /*2400*/  STS.128 [R3+UR8], R36 ;  /* 0x0000002403007988 */ /* 0x0003e20008000c08 */
[----:B------:R-:W-:Y:S02]  /*2410*/  F2FP.SATFINITE.E4M3.F32.PACK_AB_MERGE_C R54, R61, R60, R62 ;  /* 0x0000003c3d36723e */ /* 0x000fe4000480703e */
[----:B------:R-:W-:Y:S02]  /*2420*/  F2FP.SATFINITE.E4M3.F32.PACK_AB_MERGE_C R55, R65, R64, R66 ;  /* 0x000000404137723e */ /* 0x000fe40004807042 */
[----:B------:R-:W-:-:S05]  /*2430*/  LOP3.LUT R8, R0, 0x30, RZ, 0x3c, !PT ;  /* 0x0000003000087812 */ /* 0x000fca00078e3cff */
[----:B------:R1:W-:Y:S01]  /*2440*/  STS.128 [R8+UR8], R52 ;  /* 0x0000003408007988 */ /* 0x0003e20008000c08 */
[----:B------:R2:W-:Y:S06]  /*2450*/  MEMBAR.ALL.CTA ;  /* 0x0000000000007992 */ /* 0x0005ec0000008000 */
[----:B--2---:R-:W2:Y:S02]  /*2460*/  FENCE.VIEW.ASYNC.S ;  /* 0x00000000000073c6 */ /* 0x004ea40000000000 */
[----:B--2---:R-:W-:Y:S06]  /*2470*/  BAR.SYNC.DEFER_BLOCKING 0x0 ;  /* 0x0000000000007b1d */ /* 0x004fec0000010000 */
[----:B------:R1:W-:Y:S01]  /*2480*/  @UP1 UTMASTG.2D [UR4], [UR20] ;  /* 0x00000004140013b5 */ /* 0x0003e20008008000 */
[----:B------:R0:W-:Y:S01]  /*2490*/  UTMACMDFLUSH ;  /* 0x00000000000079b7 */ /* 0x0001e20000000000 */
[----:B------:R-:W-:-:S04]  /*24a0*/  DEPBAR.LE SB0, 0x0 ;  /* 0x000080000000791a */ /* 0x000fc80000000000 */
[----:B------:R-:W-:Y:S08]  /*24b0*/  BAR.SYNC.DEFER_BLOCKING 0x0 ;  /* 0x0000000000007b1d */ /* 0x000ff00000010000 */
[----:B------:R-:W-:Y:S06]  /*24c0*/  BAR.SYNC.DEFER_BLOCKING 0x0 ;  /* 0x0000000000007b1d */ /* 0x000fec0000010000 */
[----:B-1----:R-:W-:Y:S05]  /*24d0*/  @P2 BRA `(.L_x_68) ;  /* 0x0000000000a02947 */ /* 0x002fea0003800000 */
[----:B------:R-:W1:Y:S01]  /*24e0*/  S2UR UR5, SR_CgaCtaId ;  /* 0x00000000000579c3 */ /* 0x000e620000008800 */
[----:B------:R-:W-:Y:S01]  /*24f0*/  NOP ;  /* 0x0000000000007918 */ /* 0x000fe20000000000 */
[----:B------:R-:W-:Y:S01]  /*2500*/  UMOV UR4, 0x50 ;  /* 0x0000005000047882 */ /* 0x000fe20000000000 */
[----:B------:R-:W-:Y:S02]  /*2510*/  IMAD.U32 R0, RZ, RZ, UR23 ;  /* 0x00000017ff007e24 */ /* 0x000fe4000f8e00ff */
[----:B------:R-:W-:Y:S02]  /*2520*/  IMAD.MOV.U32 R3, RZ, RZ, 0xff ;  /* 0x000000ffff037424 */ /* 0x000fe400078e00ff */
[----:B------:R-:W-:Y:S01]  /*2530*/  IMAD.MOV.U32 R7, RZ, RZ, 0x1 ;  /* 0x00000001ff077424 */ /* 0x000fe200078e00ff */
[----:B------:R-:W-:-:S04]  /*2540*/  LOP3.LUT R0, R0, 0xffff, RZ, 0xc0, !PT ;  /* 0x0000ffff00007812 */ /* 0x000fc800078ec0ff */
[----:B------:R-:W-:-:S05]  /*2550*/  SHF.R.U32.HI R0, RZ, 0x5, R0 ;  /* 0x00000005ff007819 */ /* 0x000fca0000011600 */
[----:B------:R-:W-:Y:S01]  /*2560*/  VIADD R2, R0, 0x10 ;  /* 0x0000001000027836 */ /* 0x000fe20000000000 */
[----:B------:R-:W-:Y:S01]  /*2570*/  SHF.L.U32 R0, R3, R0, RZ ;  /* 0x0000000003007219 */ /* 0x000fe200000006ff */
[----:B-1----:R-:W-:-:S03]  /*2580*/  ULEA UR6, UR5, UR4, 0x18 ;  /* 0x0000000405067291 */ /* 0x002fc6000f8ec0ff */
[----:B------:R-:W-:-:S04]  /*2590*/  SHF.L.U32 R3, R7, R2, RZ ;  /* 0x0000000207037219 */ /* 0x000fc800000006ff */
[----:B------:R-:W-:Y:S02]  /*25a0*/  LOP3.LUT R0, R3, R0, RZ, 0xfc, !PT ;  /* 0x0000000003007212 */ /* 0x000fe400078efcff */
[----:B------:R-:W1:Y:S02]  /*25b0*/  LDS R5, [UR6] ;  /* 0x00000006ff057984 */ /* 0x000e640008000800 */
[C---:B------:R-:W-:Y:S02]  /*25c0*/  LOP3.LUT R2, R0.reuse, 0xffff, RZ, 0xc0, !PT ;  /* 0x0000ffff00027812 */ /* 0x040fe400078ec0ff */
[----:B-1----:R-:W-:-:S04]  /*25d0*/  LOP3.LUT R3, R0, 0xffff, R5, 0x80, !PT ;  /* 0x0000ffff00037812 */ /* 0x002fc800078e8005 */
[----:B------:R-:W-:-:S13]  /*25e0*/  ISETP.NE.AND P0, PT, R3, R2, PT ;  /* 0x000000020300720c */ /* 0x000fda0003f05270 */
[----:B------:R-:W-:Y:S05]  /*25f0*/  @P0 BRA `(.L_x_69) ;  /* 0x0000000000500947 */ /* 0x000fea0003800000 */
[----:B------:R-:W-:Y:S02]  /*2600*/  SHF.R.U32.HI R5, RZ, 0x10, R5 ;  /* 0x00000010ff057819 */ /* 0x000fe40000011605 */
[----:B------:R-:W-:-:S04]  /*2610*/  SHF.R.U32.HI R2, RZ, 0x10, R0 ;  /* 0x00000010ff027819 */ /* 0x000fc80000011600 */
[----:B------:R-:W-:-:S04]  /*2620*/  LOP3.LUT R5, R5, R2, RZ, 0xc0, !PT ;  /* 0x0000000205057212 */ /* 0x000fc800078ec0ff */
[----:B------:R-:W-:-:S13]  /*2630*/  ISETP.NE.AND P0, PT, R5, R2, PT ;  /* 0x000000020500720c */ /* 0x000fda0003f05270 */
[----:B------:R-:W-:Y:S05]  /*2640*/  @P0 BRA `(.L_x_70) ;  /* 0x0000000000300947 */ /* 0x000fea0003800000 */
[----:B------:R-:W-:Y:S01]  /*2650*/  R2UR UR4, R0 ;  /* 0x00000000000472ca */ /* 0x000fe200000e0000 */
[----:B------:R-:W-:Y:S01]  /*2660*/  VOTEU.ANY UR5, UPT, PT ;  /* 0x0000000000057886 */ /* 0x000fe200038e0100 */
[----:B------:R-:W1:Y:S01]  /*2670*/  S2R R0, SR_LANEID ;  /* 0x0000000000007919 */ /* 0x000e620000000000 */
[----:B------:R-:W-:-:S10]  /*2680*/  UFLO.U32 UR5, UR5 ;  /* 0x00000005000572bd */ /* 0x000fd400080e0000 */
[----:B------:R-:W-:-:S06]  /*2690*/  ULOP3.LUT UR4, URZ, UR4, URZ, 0x33, !UPT ;  /* 0x00000004ff047292 */ /* 0x000fcc000f8e33ff */
[----:B------:R-:W-:-:S04]  /*26a0*/  IMAD.U32 R2, RZ, RZ, UR4 ;  /* 0x00000004ff027e24 */ /* 0x000fc8000f8e00ff */
[----:B------:R-:W2:Y:S02]  /*26b0*/  REDUX UR7, R2 ;  /* 0x00000000020773c4 */ /* 0x000ea40000000000 */
[----:B------:R3:W-:Y:S01]  /*26c0*/  UTCATOMSWS.AND URZ, UR4 ;  /* 0x0000000400ff79e3 */ /* 0x0007e20008000000 */
[----:B-1----:R-:W-:Y:S01]  /*26d0*/  ISETP.EQ.U32.AND P0, PT, R0, UR5, PT ;  /* 0x0000000500007c0c */ /* 0x002fe2000bf02070 */
[----:B--2---:R-:W-:-:S12]  /*26e0*/  IMAD.U32 R0, RZ, RZ, UR7 ;  /* 0x00000007ff007e24 */ /* 0x004fd8000f8e00ff */
[----:B------:R3:W-:Y:S01]  /*26f0*/  @P0 ATOMS.AND RZ, [UR6], R0 ;  /* 0x00000000ffff098c */ /* 0x0007e2000a800006 */
[----:B------:R-:W-:Y:S05]  /*2700*/  BRA `(.L_x_68) ;  /* 0x0000000000147947 */ /* 0x000fea0003800000 */
.L_x_70:
[----:B------:R-:W-:-:S07]  /*2710*/  MOV R2, 0x2730 ;  /* 0x0000273000027802 */ /* 0x000fce0000000f00 */
[----:B------:R-:W-:Y:S05]  /*2720*/  CALL.REL.NOINC `($__internal_0_$__cuda_sm10x_tcgen05_guardrail_trap_col_being_dealloced_not_returned_by_alloc) ;  /* 0x0000000000447944 */ /* 0x000fea0003c00000 */
[----:B------:R-:W-:Y:S05]  /*2730*/  BRA `(.L_x_68) ;  /* 0x0000000000087947 */ /* 0x000fea0003800000 */
.L_x_69:
[----:B------:R-:W-:-:S07]  /*2740*/  MOV R2, 0x2760 ;  /* 0x0000276000027802 */ /* 0x000fce0000000f00 */
[----:B------:R-:W-:Y:S05]  /*2750*/  CALL.REL.NOINC `($__internal_2_$__cuda_sm10x_tcgen05_guardrail_trap_unallocated_columns_being_dealloced) ;  /* 0x0000000000507944 */ /* 0x000fea0003c00000 */
.L_x_68:
[----:B------:R-:W-:Y:S01]  /*2760*/  NOP ;  /* 0x0000000000007918 */ /* 0x000fe20000000000 */
[----:B---3--:R-:W-:Y:S05]  /*2770*/  EXIT ;  /* 0x000000000000794d */ /* 0x008fea0003800000 */
.L_x_57:
[----:B------:R-:W1:Y:S02]  /*2780*/  SYNCS.PHASECHK.TRANS64.TRYWAIT P0, [UR8+0x5000], RZ ;  /* 0x005000ffff0075a7 */ /* 0x000e640008001108 */
[----:B-1----:R-:W-:Y:S05]  /*2790*/  @!P0 BRA `(.L_x_57) ;  /* 0xfffffffc00f88947 */ /* 0x002fea000383ffff */
[----:B------:R-:W-:Y:S05]  /*27a0*/  BRA `(.L_x_71) ;  /* 0xfffffff0009c7947 */ /* 0x000fea000383ffff */
.L_x_59:
[----:B------:R-:W1:Y:S02]  /*27b0*/  SYNCS.PHASECHK.TRANS64.TRYWAIT P1, [UR8+0x5010], RZ ;  /* 0x005010ffff0075a7 */ /* 0x000e640008021108 */
[----:B-1----:R-:W-:Y:S05]  /*27c0*/  @!P1 BRA `(.L_x_59) ;  /* 0xfffffffc00f89947 */ /* 0x002fea000383ffff */
[----:B------:R-:W-:Y:S05]  /*27d0*/  BRA `(.L_x_72) ;  /* 0xfffffff000ec7947 */ /* 0x000fea000383ffff */
.L_x_60:
[----:B------:R-:W2:Y:S02]  /*27e0*/  SYNCS.PHASECHK.TRANS64.TRYWAIT P0, [UR9+0x5000], R2 ;  /* 0x00500002ff0075a7 */ /* 0x000ea40008001109 */
[----:B--2---:R-:W-:Y:S05]  /*27f0*/  @!P0 BRA `(.L_x_60) ;  /* 0xfffffffc00f88947 */ /* 0x004fea000383ffff */
[----:B------:R-:W-:Y:S05]  /*2800*/  BRA `(.L_x_73) ;  /* 0xfffffff4006c7947 */ /* 0x000fea000383ffff */
.L_x_62:
[----:B------:R-:W2:Y:S02]  /*2810*/  SYNCS.PHASECHK.TRANS64.TRYWAIT P0, [UR9+0x5010], R2 ;  /* 0x00501002ff0075a7 */ /* 0x000ea40008001109 */
[----:B--2---:R-:W-:Y:S05]  /*2820*/  @!P0 BRA `(.L_x_62) ;  /* 0xfffffffc00f88947 */ /* 0x004fea000383ffff */
[----:B------:R-:W-:Y:S05]  /*2830*/  BRA `(.L_x_74) ;  /* 0xfffffff400b87947 */ /* 0x000fea000383ffff */
        .weak           $__internal_0_$__cuda_sm10x_tcgen05_guardrail_trap_col_being_dealloced_not_returned_by_alloc
        .type           $__internal_0_$__cuda_sm10x_tcgen05_guardrail_trap_col_being_dealloced_not_returned_by_alloc,@function
        .size           $__internal_0_$__cuda_sm10x_tcgen05_guardrail_trap_col_being_dealloced_not_returned_by_alloc,($__internal_1_$__cuda_sm10x_tcgen05_guardrail_trap_phase_invalid_during_alloc - $__internal_0_$__cuda_sm10x_tcgen05_guardrail_trap_col_being_dealloced_not_returned_by_alloc)
$__internal_0_$__cuda_sm10x_tcgen05_guardrail_trap_col_being_dealloced_not_returned_by_alloc:
[----:B------:R-:W-:Y:S05]  /*2840*/  BPT.TRAP 0x1 ;  /* 0x000000040000795c */ /* 0x000fea0000300000 */
[----:B------:R-:W-:-:S04]  /*2850*/  IMAD.MOV.U32 R3, RZ, RZ, 0x0 ;  /* 0x00000000ff037424 */ /* 0x000fc800078e00ff */
[----:B------:R-:W-:Y:S05]  /*2860*/  RET.REL.NODEC R2 `(gluon_tcgen05) ;  /* 0xffffffd402e47950 */ /* 0x000fea0003c3ffff */
        .weak           $__internal_1_$__cuda_sm10x_tcgen05_guardrail_trap_phase_invalid_during_alloc
        .type           $__internal_1_$__cuda_sm10x_tcgen05_guardrail_trap_phase_invalid_during_alloc,@function
        .size           $__internal_1_$__cuda_sm10x_tcgen05_guardrail_trap_phase_invalid_during_alloc,($__internal_2_$__cuda_sm10x_tcgen05_guardrail_trap_unallocated_columns_being_dealloced - $__internal_1_$__cuda_sm10x_tcgen05_guardrail_trap_phase_invalid_during_alloc)
$__internal_1_$__cuda_sm10x_tcgen05_guardrail_trap_phase_invalid_during_alloc:
[----:B------:R-:W-:Y:S05]  /*2870*/  BPT.TRAP 0x1 ;  /* 0x000000040000795c */ /* 0x000fea0000300000 */
[----:B------:R-:W-:-:S04]  /*2880*/  IMAD.MOV.U32 R3, RZ, RZ, 0x0 ;  /* 0x00000000ff037424 */ /* 0x000fc800078e00ff */
[----:B------:R-:W-:Y:S05]  /*2890*/  RET.REL.NODEC R2 `(gluon_tcgen05) ;  /* 0xffffffd402d87950 */ /* 0x000fea0003c3ffff */
        .weak           $__internal_2_$__cuda_sm10x_tcgen05_guardrail_trap_unallocated_columns_being_dealloced
        .type           $__internal_2_$__cuda_sm10x_tcgen05_guardrail_trap_unallocated_columns_being_dealloced,@function
        .size           $__internal_2_$__cuda_sm10x_tcgen05_guardrail_trap_unallocated_columns_being_dealloced,(.L_x_78 - $__internal_2_$__cuda_sm10x_tcgen05_guardrail_trap_unallocated_columns_being_dealloced)
$__internal_2_$__cuda_sm10x_tcgen05_guardrail_trap_unallocated_columns_being_dealloced:
[----:B------:R-:W-:Y:S05]  /*28a0*/  BPT.TRAP 0x1 ;  /* 0x000000040000795c */ /* 0x000fea0000300000 */
[----:B------:R-:W-:-:S04]  /*28b0*/  IMAD.MOV.U32 R3, RZ, RZ, 0x0 ;  /* 0x00000000ff037424 */ /* 0x000fc800078e00ff */
[----:B------:R-:W-:Y:S05]  /*28c0*/  RET.REL.NODEC R2 `(gluon_tcgen05) ;  /* 0xffffffd402cc7950 */ /* 0x000fea0003c3ffff */
.L_x_75:
[----:B------:R-:W-:-:S00]  /*28d0*/  BRA `(.L_x_75) ;  /* 0xfffffffc00fc7947 */ /* 0x000fc0000383ffff */
[----:B------:R-:W-:-:S00]  /*28e0*/  NOP ;  /* 0x0000000000007918 */ /* 0x000fc00000000000 */
        /* <DEDUP_REMOVED lines=9> */
.L_x_78:


//--------------------- .nv.shared.gluon_tcgen05  --------------------------
	.section	.nv.shared.gluon_tcgen05,"aw",@nobits
	.sectionflags	@""
	.align	16
	.zero		1024


//--------------------- .nv.shared.reserved.0     --------------------------
	.section	.nv.shared.reserved.0,"aw",@nobits
	.align	8
	.weak		__nv_reservedSMEM_offset_0_alias
	.size		__nv_reservedSMEM_offset_0_alias, 0, 64
	.other		__nv_reservedSMEM_offset_0_alias,@"STO_CUDA_RESERVED_SHARED STV_DEFAULT"
__nv_reservedSMEM_offset_0_alias:
	.zero		0
.nv.shared.reserved.0:
	.zero		64
	.weak		__nv_reservedSMEM_allocation_phase
	.type		__nv_reservedSMEM_allocation_phase,@object
	.size		__nv_reservedSMEM_allocation_phase,(.L_0 - __nv_reservedSMEM_allocation_phase)
__nv_reservedSMEM_allocation_phase:
	.zero		1
.L_0:
	.zero		7
	.weak		__nv_reservedSMEM_devtool_atexit_pc
	.type		__nv_reservedSMEM_devtool_atexit_pc,@object
	.size		__nv_reservedSMEM_devtool_atexit_pc,(__nv_reservedSMEM_allocation_mask - __nv_reservedSMEM_devtool_atexit_pc)
__nv_reservedSMEM_devtool_atexit_pc:
	.zero		8
	.weak		__nv_reservedSMEM_allocation_mask
	.type		__nv_reservedSMEM_allocation_mask,@object
	.size		__nv_reservedSMEM_allocation_mask,(.L_2 - __nv_reservedSMEM_allocation_mask)
__nv_reservedSMEM_allocation_mask:
	.zero		4
.L_2:


//--------------------- .nv.constant0.gluon_tcgen05 --------------------------
	.section	.nv.constant0.gluon_tcgen05,"a",@progbits
	.sectionflags	@""
	.align	4
.nv.constant0.gluon_tcgen05:
	.zero		976


//--------------------- SYMBOLS --------------------------

	.type		.nv.reservedSmem.offset0,@object
	.size		.nv.reservedSmem.offset0,0x4
	.type		.nv.reservedSmem.cap,@object
	.size		.nv.reservedSmem.cap,0x4
